//
// Generated by NVIDIA NVVM Compiler
//
// Compiler Build ID: CL-36424714
// Cuda compilation tools, release 13.0, V13.0.88
// Based on NVVM 20.0.0
//

.version 9.0
.target sm_100
.address_size 64

	// .globl	init_x_gpu
// _ZZ13vecvecmul_gpuE10share_data has been demoted
// _ZZ8norm_gpuE10share_data has been demoted

.visible .entry init_x_gpu(
	.param .u64 .ptr .align 1 init_x_gpu_param_0,
	.param .u32 init_x_gpu_param_1
)
{
	.reg .pred 	%p<2>;
	.reg .b32 	%r<6>;
	.reg .b64 	%rd<6>;

	ld.param.u64 	%rd1, [init_x_gpu_param_0];
	ld.param.u32 	%r2, [init_x_gpu_param_1];
	mov.u32 	%r3, %tid.x;
	mov.u32 	%r4, %ctaid.x;
	mov.u32 	%r5, %ntid.x;
	mad.lo.s32 	%r1, %r4, %r5, %r3;
	setp.ge.s32 	%p1, %r1, %r2;
	@%p1 bra 	$L__BB0_2;
	cvta.to.global.u64 	%rd2, %rd1;
	mul.wide.s32 	%rd3, %r1, 8;
	add.s64 	%rd4, %rd2, %rd3;
	mov.b64 	%rd5, 4607182418800017408;
	st.global.u64 	[%rd4], %rd5;
$L__BB0_2:
	ret;

}
	// .globl	init_conj_grad_gpu
.visible .entry init_conj_grad_gpu(
	.param .u64 .ptr .align 1 init_conj_grad_gpu_param_0,
	.param .u64 .ptr .align 1 init_conj_grad_gpu_param_1,
	.param .u64 .ptr .align 1 init_conj_grad_gpu_param_2,
	.param .u64 .ptr .align 1 init_conj_grad_gpu_param_3,
	.param .u64 .ptr .align 1 init_conj_grad_gpu_param_4,
	.param .u32 init_conj_grad_gpu_param_5
)
{
	.reg .pred 	%p<2>;
	.reg .b32 	%r<6>;
	.reg .b64 	%rd<18>;
	.reg .b64 	%fd<2>;

	ld.param.u64 	%rd1, [init_conj_grad_gpu_param_0];
	ld.param.u64 	%rd2, [init_conj_grad_gpu_param_1];
	ld.param.u64 	%rd3, [init_conj_grad_gpu_param_2];
	ld.param.u64 	%rd4, [init_conj_grad_gpu_param_3];
	ld.param.u64 	%rd5, [init_conj_grad_gpu_param_4];
	ld.param.u32 	%r2, [init_conj_grad_gpu_param_5];
	mov.u32 	%r3, %tid.x;
	mov.u32 	%r4, %ctaid.x;
	mov.u32 	%r5, %ntid.x;
	mad.lo.s32 	%r1, %r4, %r5, %r3;
	setp.ge.s32 	%p1, %r1, %r2;
	@%p1 bra 	$L__BB1_2;
	cvta.to.global.u64 	%rd6, %rd2;
	cvta.to.global.u64 	%rd7, %rd3;
	cvta.to.global.u64 	%rd8, %rd1;
	cvta.to.global.u64 	%rd9, %rd4;
	cvta.to.global.u64 	%rd10, %rd5;
	mul.wide.s32 	%rd11, %r1, 8;
	add.s64 	%rd12, %rd6, %rd11;
	mov.b64 	%rd13, 0;
	st.global.u64 	[%rd12], %rd13;
	add.s64 	%rd14, %rd7, %rd11;
	st.global.u64 	[%rd14], %rd13;
	add.s64 	%rd15, %rd8, %rd11;
	ld.global.f64 	%fd1, [%rd15];
	add.s64 	%rd16, %rd9, %rd11;
	st.global.f64 	[%rd16], %fd1;
	add.s64 	%rd17, %rd10, %rd11;
	st.global.f64 	[%rd17], %fd1;
$L__BB1_2:
	ret;

}
	// .globl	vecvecmul_gpu
.visible .entry vecvecmul_gpu(
	.param .u64 .ptr .align 1 vecvecmul_gpu_param_0,
	.param .u64 .ptr .align 1 vecvecmul_gpu_param_1,
	.param .u64 .ptr .align 1 vecvecmul_gpu_param_2,
	.param .u32 vecvecmul_gpu_param_3
)
{
	.reg .pred 	%p<6>;
	.reg .b32 	%r<14>;
	.reg .b64 	%rd<13>;
	.reg .b64 	%fd<8>;
	// demoted variable
	.shared .align 8 .b8 _ZZ13vecvecmul_gpuE10share_data[32];
	ld.param.u64 	%rd1, [vecvecmul_gpu_param_0];
	ld.param.u64 	%rd2, [vecvecmul_gpu_param_1];
	ld.param.u64 	%rd3, [vecvecmul_gpu_param_2];
	ld.param.u32 	%r8, [vecvecmul_gpu_param_3];
	mov.u32 	%r1, %tid.x;
	mov.u32 	%r2, %ctaid.x;
	mov.u32 	%r13, %ntid.x;
	mad.lo.s32 	%r4, %r2, %r13, %r1;
	shl.b32 	%r9, %r1, 3;
	mov.u32 	%r10, _ZZ13vecvecmul_gpuE10share_data;
	add.s32 	%r5, %r10, %r9;
	mov.b64 	%rd4, 0;
	st.shared.u64 	[%r5], %rd4;
	setp.ge.s32 	%p1, %r4, %r8;
	@%p1 bra 	$L__BB2_7;
	cvta.to.global.u64 	%rd5, %rd1;
	cvta.to.global.u64 	%rd6, %rd2;
	mul.wide.s32 	%rd7, %r4, 8;
	add.s64 	%rd8, %rd5, %rd7;
	ld.global.f64 	%fd1, [%rd8];
	add.s64 	%rd9, %rd6, %rd7;
	ld.global.f64 	%fd2, [%rd9];
	mul.f64 	%fd3, %fd1, %fd2;
	st.shared.f64 	[%r5], %fd3;
	bar.sync 	0;
	setp.lt.u32 	%p2, %r13, 2;
	@%p2 bra 	$L__BB2_5;
$L__BB2_2:
	shr.u32 	%r7, %r13, 1;
	setp.ge.u32 	%p3, %r1, %r7;
	@%p3 bra 	$L__BB2_4;
	shl.b32 	%r11, %r7, 3;
	add.s32 	%r12, %r5, %r11;
	ld.shared.f64 	%fd4, [%r12];
	ld.shared.f64 	%fd5, [%r5];
	add.f64 	%fd6, %fd4, %fd5;
	st.shared.f64 	[%r5], %fd6;
$L__BB2_4:
	bar.sync 	0;
	setp.gt.u32 	%p4, %r13, 3;
	mov.u32 	%r13, %r7;
	@%p4 bra 	$L__BB2_2;
$L__BB2_5:
	setp.ne.s32 	%p5, %r1, 0;
	@%p5 bra 	$L__BB2_7;
	ld.shared.f64 	%fd7, [_ZZ13vecvecmul_gpuE10share_data];
	cvta.to.global.u64 	%rd10, %rd3;
	mul.wide.u32 	%rd11, %r2, 8;
	add.s64 	%rd12, %rd10, %rd11;
	st.global.f64 	[%rd12], %fd7;
$L__BB2_7:
	ret;

}
	// .globl	matvecmul_gpu
.visible .entry matvecmul_gpu(
	.param .u64 .ptr .align 1 matvecmul_gpu_param_0,
	.param .u64 .ptr .align 1 matvecmul_gpu_param_1,
	.param .u64 .ptr .align 1 matvecmul_gpu_param_2,
	.param .u64 .ptr .align 1 matvecmul_gpu_param_3,
	.param .u64 .ptr .align 1 matvecmul_gpu_param_4,
	.param .u32 matvecmul_gpu_param_5
)
{
	.reg .pred 	%p<11>;
	.reg .b32 	%r<65>;
	.reg .b64 	%rd<91>;
	.reg .b64 	%fd<112>;

	ld.param.u64 	%rd8, [matvecmul_gpu_param_0];
	ld.param.u64 	%rd9, [matvecmul_gpu_param_1];
	ld.param.u64 	%rd6, [matvecmul_gpu_param_2];
	ld.param.u64 	%rd10, [matvecmul_gpu_param_3];
	ld.param.u64 	%rd7, [matvecmul_gpu_param_4];
	ld.param.u32 	%r23, [matvecmul_gpu_param_5];
	cvta.to.global.u64 	%rd1, %rd10;
	cvta.to.global.u64 	%rd2, %rd9;
	cvta.to.global.u64 	%rd3, %rd8;
	mov.u32 	%r24, %ctaid.x;
	mov.u32 	%r25, %ntid.x;
	mov.u32 	%r26, %tid.x;
	mad.lo.s32 	%r1, %r24, %r25, %r26;
	setp.ge.s32 	%p1, %r1, %r23;
	@%p1 bra 	$L__BB3_15;
	cvta.to.global.u64 	%rd11, %rd6;
	mul.wide.s32 	%rd12, %r1, 4;
	add.s64 	%rd13, %rd11, %rd12;
	ld.global.u32 	%r60, [%rd13];
	ld.global.u32 	%r3, [%rd13+4];
	setp.ge.s32 	%p2, %r60, %r3;
	mov.f64 	%fd111, 0d0000000000000000;
	@%p2 bra 	$L__BB3_14;
	sub.s32 	%r4, %r3, %r60;
	and.b32  	%r5, %r4, 15;
	sub.s32 	%r27, %r60, %r3;
	setp.gt.u32 	%p3, %r27, -16;
	mov.f64 	%fd111, 0d0000000000000000;
	@%p3 bra 	$L__BB3_5;
	and.b32  	%r28, %r4, -16;
	neg.s32 	%r58, %r28;
	add.s64 	%rd4, %rd3, 64;
	add.s64 	%rd5, %rd2, 32;
	mov.f64 	%fd111, 0d0000000000000000;
$L__BB3_4:
	.pragma "nounroll";
	mul.wide.s32 	%rd14, %r60, 8;
	add.s64 	%rd15, %rd4, %rd14;
	mul.wide.s32 	%rd16, %r60, 4;
	add.s64 	%rd17, %rd5, %rd16;
	ld.global.f64 	%fd18, [%rd15+-64];
	ld.global.u32 	%r29, [%rd17+-32];
	mul.wide.s32 	%rd18, %r29, 8;
	add.s64 	%rd19, %rd1, %rd18;
	ld.global.f64 	%fd19, [%rd19];
	fma.rn.f64 	%fd20, %fd18, %fd19, %fd111;
	ld.global.f64 	%fd21, [%rd15+-56];
	ld.global.u32 	%r30, [%rd17+-28];
	mul.wide.s32 	%rd20, %r30, 8;
	add.s64 	%rd21, %rd1, %rd20;
	ld.global.f64 	%fd22, [%rd21];
	fma.rn.f64 	%fd23, %fd21, %fd22, %fd20;
	ld.global.f64 	%fd24, [%rd15+-48];
	ld.global.u32 	%r31, [%rd17+-24];
	mul.wide.s32 	%rd22, %r31, 8;
	add.s64 	%rd23, %rd1, %rd22;
	ld.global.f64 	%fd25, [%rd23];
	fma.rn.f64 	%fd26, %fd24, %fd25, %fd23;
	ld.global.f64 	%fd27, [%rd15+-40];
	ld.global.u32 	%r32, [%rd17+-20];
	mul.wide.s32 	%rd24, %r32, 8;
	add.s64 	%rd25, %rd1, %rd24;
	ld.global.f64 	%fd28, [%rd25];
	fma.rn.f64 	%fd29, %fd27, %fd28, %fd26;
	ld.global.f64 	%fd30, [%rd15+-32];
	ld.global.u32 	%r33, [%rd17+-16];
	mul.wide.s32 	%rd26, %r33, 8;
	add.s64 	%rd27, %rd1, %rd26;
	ld.global.f64 	%fd31, [%rd27];
	fma.rn.f64 	%fd32, %fd30, %fd31, %fd29;
	ld.global.f64 	%fd33, [%rd15+-24];
	ld.global.u32 	%r34, [%rd17+-12];
	mul.wide.s32 	%rd28, %r34, 8;
	add.s64 	%rd29, %rd1, %rd28;
	ld.global.f64 	%fd34, [%rd29];
	fma.rn.f64 	%fd35, %fd33, %fd34, %fd32;
	ld.global.f64 	%fd36, [%rd15+-16];
	ld.global.u32 	%r35, [%rd17+-8];
	mul.wide.s32 	%rd30, %r35, 8;
	add.s64 	%rd31, %rd1, %rd30;
	ld.global.f64 	%fd37, [%rd31];
	fma.rn.f64 	%fd38, %fd36, %fd37, %fd35;
	ld.global.f64 	%fd39, [%rd15+-8];
	ld.global.u32 	%r36, [%rd17+-4];
	mul.wide.s32 	%rd32, %r36, 8;
	add.s64 	%rd33, %rd1, %rd32;
	ld.global.f64 	%fd40, [%rd33];
	fma.rn.f64 	%fd41, %fd39, %fd40, %fd38;
	ld.global.f64 	%fd42, [%rd15];
	ld.global.u32 	%r37, [%rd17];
	mul.wide.s32 	%rd34, %r37, 8;
	add.s64 	%rd35, %rd1, %rd34;
	ld.global.f64 	%fd43, [%rd35];
	fma.rn.f64 	%fd44, %fd42, %fd43, %fd41;
	ld.global.f64 	%fd45, [%rd15+8];
	ld.global.u32 	%r38, [%rd17+4];
	mul.wide.s32 	%rd36, %r38, 8;
	add.s64 	%rd37, %rd1, %rd36;
	ld.global.f64 	%fd46, [%rd37];
	fma.rn.f64 	%fd47, %fd45, %fd46, %fd44;
	ld.global.f64 	%fd48, [%rd15+16];
	ld.global.u32 	%r39, [%rd17+8];
	mul.wide.s32 	%rd38, %r39, 8;
	add.s64 	%rd39, %rd1, %rd38;
	ld.global.f64 	%fd49, [%rd39];
	fma.rn.f64 	%fd50, %fd48, %fd49, %fd47;
	ld.global.f64 	%fd51, [%rd15+24];
	ld.global.u32 	%r40, [%rd17+12];
	mul.wide.s32 	%rd40, %r40, 8;
	add.s64 	%rd41, %rd1, %rd40;
	ld.global.f64 	%fd52, [%rd41];
	fma.rn.f64 	%fd53, %fd51, %fd52, %fd50;
	ld.global.f64 	%fd54, [%rd15+32];
	ld.global.u32 	%r41, [%rd17+16];
	mul.wide.s32 	%rd42, %r41, 8;
	add.s64 	%rd43, %rd1, %rd42;
	ld.global.f64 	%fd55, [%rd43];
	fma.rn.f64 	%fd56, %fd54, %fd55, %fd53;
	ld.global.f64 	%fd57, [%rd15+40];
	ld.global.u32 	%r42, [%rd17+20];
	mul.wide.s32 	%rd44, %r42, 8;
	add.s64 	%rd45, %rd1, %rd44;
	ld.global.f64 	%fd58, [%rd45];
	fma.rn.f64 	%fd59, %fd57, %fd58, %fd56;
	ld.global.f64 	%fd60, [%rd15+48];
	ld.global.u32 	%r43, [%rd17+24];
	mul.wide.s32 	%rd46, %r43, 8;
	add.s64 	%rd47, %rd1, %rd46;
	ld.global.f64 	%fd61, [%rd47];
	fma.rn.f64 	%fd62, %fd60, %fd61, %fd59;
	ld.global.f64 	%fd63, [%rd15+56];
	ld.global.u32 	%r44, [%rd17+28];
	mul.wide.s32 	%rd48, %r44, 8;
	add.s64 	%rd49, %rd1, %rd48;
	ld.global.f64 	%fd64, [%rd49];
	fma.rn.f64 	%fd111, %fd63, %fd64, %fd62;
	add.s32 	%r60, %r60, 16;
	add.s32 	%r58, %r58, 16;
	setp.ne.s32 	%p4, %r58, 0;
	@%p4 bra 	$L__BB3_4;
$L__BB3_5:
	setp.eq.s32 	%p5, %r5, 0;
	@%p5 bra 	$L__BB3_14;
	and.b32  	%r12, %r4, 7;
	setp.lt.u32 	%p6, %r5, 8;
	@%p6 bra 	$L__BB3_8;
	mul.wide.s32 	%rd50, %r60, 8;
	add.s64 	%rd51, %rd3, %rd50;
	ld.global.f64 	%fd66, [%rd51];
	mul.wide.s32 	%rd52, %r60, 4;
	add.s64 	%rd53, %rd2, %rd52;
	ld.global.u32 	%r45, [%rd53];
	mul.wide.s32 	%rd54, %r45, 8;
	add.s64 	%rd55, %rd1, %rd54;
	ld.global.f64 	%fd67, [%rd55];
	fma.rn.f64 	%fd68, %fd66, %fd67, %fd111;
	ld.global.f64 	%fd69, [%rd51+8];
	ld.global.u32 	%r46, [%rd53+4];
	mul.wide.s32 	%rd56, %r46, 8;
	add.s64 	%rd57, %rd1, %rd56;
	ld.global.f64 	%fd70, [%rd57];
	fma.rn.f64 	%fd71, %fd69, %fd70, %fd68;
	ld.global.f64 	%fd72, [%rd51+16];
	ld.global.u32 	%r47, [%rd53+8];
	mul.wide.s32 	%rd58, %r47, 8;
	add.s64 	%rd59, %rd1, %rd58;
	ld.global.f64 	%fd73, [%rd59];
	fma.rn.f64 	%fd74, %fd72, %fd73, %fd71;
	ld.global.f64 	%fd75, [%rd51+24];
	ld.global.u32 	%r48, [%rd53+12];
	mul.wide.s32 	%rd60, %r48, 8;
	add.s64 	%rd61, %rd1, %rd60;
	ld.global.f64 	%fd76, [%rd61];
	fma.rn.f64 	%fd77, %fd75, %fd76, %fd74;
	ld.global.f64 	%fd78, [%rd51+32];
	ld.global.u32 	%r49, [%rd53+16];
	mul.wide.s32 	%rd62, %r49, 8;
	add.s64 	%rd63, %rd1, %rd62;
	ld.global.f64 	%fd79, [%rd63];
	fma.rn.f64 	%fd80, %fd78, %fd79, %fd77;
	ld.global.f64 	%fd81, [%rd51+40];
	ld.global.u32 	%r50, [%rd53+20];
	mul.wide.s32 	%rd64, %r50, 8;
	add.s64 	%rd65, %rd1, %rd64;
	ld.global.f64 	%fd82, [%rd65];
	fma.rn.f64 	%fd83, %fd81, %fd82, %fd80;
	ld.global.f64 	%fd84, [%rd51+48];
	ld.global.u32 	%r51, [%rd53+24];
	mul.wide.s32 	%rd66, %r51, 8;
	add.s64 	%rd67, %rd1, %rd66;
	ld.global.f64 	%fd85, [%rd67];
	fma.rn.f64 	%fd86, %fd84, %fd85, %fd83;
	ld.global.f64 	%fd87, [%rd51+56];
	ld.global.u32 	%r52, [%rd53+28];
	mul.wide.s32 	%rd68, %r52, 8;
	add.s64 	%rd69, %rd1, %rd68;
	ld.global.f64 	%fd88, [%rd69];
	fma.rn.f64 	%fd111, %fd87, %fd88, %fd86;
	add.s32 	%r60, %r60, 8;
$L__BB3_8:
	setp.eq.s32 	%p7, %r12, 0;
	@%p7 bra 	$L__BB3_14;
	and.b32  	%r15, %r4, 3;
	setp.lt.u32 	%p8, %r12, 4;
	@%p8 bra 	$L__BB3_11;
	mul.wide.s32 	%rd70, %r60, 8;
	add.s64 	%rd71, %rd3, %rd70;
	ld.global.f64 	%fd90, [%rd71];
	mul.wide.s32 	%rd72, %r60, 4;
	add.s64 	%rd73, %rd2, %rd72;
	ld.global.u32 	%r53, [%rd73];
	mul.wide.s32 	%rd74, %r53, 8;
	add.s64 	%rd75, %rd1, %rd74;
	ld.global.f64 	%fd91, [%rd75];
	fma.rn.f64 	%fd92, %fd90, %fd91, %fd111;
	ld.global.f64 	%fd93, [%rd71+8];
	ld.global.u32 	%r54, [%rd73+4];
	mul.wide.s32 	%rd76, %r54, 8;
	add.s64 	%rd77, %rd1, %rd76;
	ld.global.f64 	%fd94, [%rd77];
	fma.rn.f64 	%fd95, %fd93, %fd94, %fd92;
	ld.global.f64 	%fd96, [%rd71+16];
	ld.global.u32 	%r55, [%rd73+8];
	mul.wide.s32 	%rd78, %r55, 8;
	add.s64 	%rd79, %rd1, %rd78;
	ld.global.f64 	%fd97, [%rd79];
	fma.rn.f64 	%fd98, %fd96, %fd97, %fd95;
	ld.global.f64 	%fd99, [%rd71+24];
	ld.global.u32 	%r56, [%rd73+12];
	mul.wide.s32 	%rd80, %r56, 8;
	add.s64 	%rd81, %rd1, %rd80;
	ld.global.f64 	%fd100, [%rd81];
	fma.rn.f64 	%fd111, %fd99, %fd100, %fd98;
	add.s32 	%r60, %r60, 4;
$L__BB3_11:
	setp.eq.s32 	%p9, %r15, 0;
	@%p9 bra 	$L__BB3_14;
	neg.s32 	%r63, %r15;
$L__BB3_13:
	.pragma "nounroll";
	mul.wide.s32 	%rd82, %r60, 4;
	add.s64 	%rd83, %rd2, %rd82;
	mul.wide.s32 	%rd84, %r60, 8;
	add.s64 	%rd85, %rd3, %rd84;
	ld.global.f64 	%fd101, [%rd85];
	ld.global.u32 	%r57, [%rd83];
	mul.wide.s32 	%rd86, %r57, 8;
	add.s64 	%rd87, %rd1, %rd86;
	ld.global.f64 	%fd102, [%rd87];
	fma.rn.f64 	%fd111, %fd101, %fd102, %fd111;
	add.s32 	%r60, %r60, 1;
	add.s32 	%r63, %r63, 1;
	setp.ne.s32 	%p10, %r63, 0;
	@%p10 bra 	$L__BB3_13;
$L__BB3_14:
	cvta.to.global.u64 	%rd88, %rd7;
	mul.wide.s32 	%rd89, %r1, 8;
	add.s64 	%rd90, %rd88, %rd89;
	st.global.f64 	[%rd90], %fd111;
$L__BB3_15:
	ret;

}
	// .globl	scalarvecmul1_gpu
.visible .entry scalarvecmul1_gpu(
	.param .f64 scalarvecmul1_gpu_param_0,
	.param .u64 .ptr .align 1 scalarvecmul1_gpu_param_1,
	.param .u64 .ptr .align 1 scalarvecmul1_gpu_param_2,
	.param .u32 scalarvecmul1_gpu_param_3
)
{
	.reg .pred 	%p<2>;
	.reg .b32 	%r<6>;
	.reg .b64 	%rd<8>;
	.reg .b64 	%fd<5>;

	ld.param.f64 	%fd1, [scalarvecmul1_gpu_param_0];
	ld.param.u64 	%rd1, [scalarvecmul1_gpu_param_1];
	ld.param.u64 	%rd2, [scalarvecmul1_gpu_param_2];
	ld.param.u32 	%r2, [scalarvecmul1_gpu_param_3];
	mov.u32 	%r3, %tid.x;
	mov.u32 	%r4, %ctaid.x;
	mov.u32 	%r5, %ntid.x;
	mad.lo.s32 	%r1, %r4, %r5, %r3;
	setp.ge.s32 	%p1, %r1, %r2;
	@%p1 bra 	$L__BB4_2;
	cvta.to.global.u64 	%rd3, %rd1;
	cvta.to.global.u64 	%rd4, %rd2;
	mul.wide.s32 	%rd5, %r1, 8;
	add.s64 	%rd6, %rd3, %rd5;
	ld.global.f64 	%fd2, [%rd6];
	add.s64 	%rd7, %rd4, %rd5;
	ld.global.f64 	%fd3, [%rd7];
	fma.rn.f64 	%fd4, %fd1, %fd3, %fd2;
	st.global.f64 	[%rd7], %fd4;
$L__BB4_2:
	ret;

}
	// .globl	scalarvecmul2_gpu
.visible .entry scalarvecmul2_gpu(
	.param .f64 scalarvecmul2_gpu_param_0,
	.param .u64 .ptr .align 1 scalarvecmul2_gpu_param_1,
	.param .u64 .ptr .align 1 scalarvecmul2_gpu_param_2,
	.param .u32 scalarvecmul2_gpu_param_3
)
{
	.reg .pred 	%p<2>;
	.reg .b32 	%r<6>;
	.reg .b64 	%rd<8>;
	.reg .b64 	%fd<5>;

	ld.param.f64 	%fd1, [scalarvecmul2_gpu_param_0];
	ld.param.u64 	%rd1, [scalarvecmul2_gpu_param_1];
	ld.param.u64 	%rd2, [scalarvecmul2_gpu_param_2];
	ld.param.u32 	%r2, [scalarvecmul2_gpu_param_3];
	mov.u32 	%r3, %tid.x;
	mov.u32 	%r4, %ctaid.x;
	mov.u32 	%r5, %ntid.x;
	mad.lo.s32 	%r1, %r4, %r5, %r3;
	setp.ge.s32 	%p1, %r1, %r2;
	@%p1 bra 	$L__BB5_2;
	cvta.to.global.u64 	%rd3, %rd1;
	cvta.to.global.u64 	%rd4, %rd2;
	mul.wide.s32 	%rd5, %r1, 8;
	add.s64 	%rd6, %rd3, %rd5;
	ld.global.f64 	%fd2, [%rd6];
	add.s64 	%rd7, %rd4, %rd5;
	ld.global.f64 	%fd3, [%rd7];
	fma.rn.f64 	%fd4, %fd1, %fd2, %fd3;
	st.global.f64 	[%rd7], %fd4;
$L__BB5_2:
	ret;

}
	// .globl	norm_gpu
.visible .entry norm_gpu(
	.param .u64 .ptr .align 1 norm_gpu_param_0,
	.param .u64 .ptr .align 1 norm_gpu_param_1,
	.param .u64 .ptr .align 1 norm_gpu_param_2,
	.param .u32 norm_gpu_param_3
)
{
	.reg .pred 	%p<6>;
	.reg .b32 	%r<14>;
	.reg .b64 	%rd<13>;
	.reg .b64 	%fd<9>;
	// demoted variable
	.shared .align 8 .b8 _ZZ8norm_gpuE10share_data[32];
	ld.param.u64 	%rd1, [norm_gpu_param_0];
	ld.param.u64 	%rd2, [norm_gpu_param_1];
	ld.param.u64 	%rd3, [norm_gpu_param_2];
	ld.param.u32 	%r8, [norm_gpu_param_3];
	mov.u32 	%r1, %tid.x;
	mov.u32 	%r2, %ctaid.x;
	mov.u32 	%r13, %ntid.x;
	mad.lo.s32 	%r4, %r2, %r13, %r1;
	shl.b32 	%r9, %r1, 3;
	mov.u32 	%r10, _ZZ8norm_gpuE10share_data;
	add.s32 	%r5, %r10, %r9;
	mov.b64 	%rd4, 0;
	st.shared.u64 	[%r5], %rd4;
	setp.ge.s32 	%p1, %r4, %r8;
	@%p1 bra 	$L__BB6_7;
	cvta.to.global.u64 	%rd5, %rd1;
	cvta.to.global.u64 	%rd6, %rd2;
	mul.wide.s32 	%rd7, %r4, 8;
	add.s64 	%rd8, %rd5, %rd7;
	ld.global.f64 	%fd1, [%rd8];
	add.s64 	%rd9, %rd6, %rd7;
	ld.global.f64 	%fd2, [%rd9];
	sub.f64 	%fd3, %fd1, %fd2;
	mul.f64 	%fd4, %fd3, %fd3;
	st.shared.f64 	[%r5], %fd4;
	bar.sync 	0;
	setp.lt.u32 	%p2, %r13, 2;
	@%p2 bra 	$L__BB6_5;
$L__BB6_2:
	shr.u32 	%r7, %r13, 1;
	setp.ge.u32 	%p3, %r1, %r7;
	@%p3 bra 	$L__BB6_4;
	shl.b32 	%r11, %r7, 3;
	add.s32 	%r12, %r5, %r11;
	ld.shared.f64 	%fd5, [%r12];
	ld.shared.f64 	%fd6, [%r5];
	add.f64 	%fd7, %fd5, %fd6;
	st.shared.f64 	[%r5], %fd7;
$L__BB6_4:
	bar.sync 	0;
	setp.gt.u32 	%p4, %r13, 3;
	mov.u32 	%r13, %r7;
	@%p4 bra 	$L__BB6_2;
$L__BB6_5:
	setp.ne.s32 	%p5, %r1, 0;
	@%p5 bra 	$L__BB6_7;
	ld.shared.f64 	%fd8, [_ZZ8norm_gpuE10share_data];
	cvta.to.global.u64 	%rd10, %rd3;
	mul.wide.u32 	%rd11, %r2, 8;
	add.s64 	%rd12, %rd10, %rd11;
	st.global.f64 	[%rd12], %fd8;
$L__BB6_7:
	ret;

}
	// .globl	update_x_gpu
.visible .entry update_x_gpu(
	.param .f64 update_x_gpu_param_0,
	.param .u64 .ptr .align 1 update_x_gpu_param_1,
	.param .u64 .ptr .align 1 update_x_gpu_param_2,
	.param .u32 update_x_gpu_param_3
)
{
	.reg .pred 	%p<2>;
	.reg .b32 	%r<6>;
	.reg .b64 	%rd<8>;
	.reg .b64 	%fd<4>;

	ld.param.f64 	%fd1, [update_x_gpu_param_0];
	ld.param.u64 	%rd1, [update_x_gpu_param_1];
	ld.param.u64 	%rd2, [update_x_gpu_param_2];
	ld.param.u32 	%r2, [update_x_gpu_param_3];
	mov.u32 	%r3, %tid.x;
	mov.u32 	%r4, %ctaid.x;
	mov.u32 	%r5, %ntid.x;
	mad.lo.s32 	%r1, %r4, %r5, %r3;
	setp.ge.s32 	%p1, %r1, %r2;
	@%p1 bra 	$L__BB7_2;
	cvta.to.global.u64 	%rd3, %rd1;
	cvta.to.global.u64 	%rd4, %rd2;
	mul.wide.s32 	%rd5, %r1, 8;
	add.s64 	%rd6, %rd3, %rd5;
	ld.global.f64 	%fd2, [%rd6];
	mul.f64 	%fd3, %fd1, %fd2;
	add.s64 	%rd7, %rd4, %rd5;
	st.global.f64 	[%rd7], %fd3;
$L__BB7_2:
	ret;

}


// ===== COMPILED SASS (sm_100) =====

	.target	sm_100

	.elftype	@"ET_EXEC"


//--------------------- .note.nv.tkinfo           --------------------------
	.section	.note.nv.tkinfo,"",@"SHT_NOTE"
	.sectionflags	@"SHF_NOTE_NV_TKINFO"
	.tkinfo
        /*0018*/ 	.word	0x00000002
        /*0030*/ 	.string	""
        /*0030*/ 	.string	"ptxas"
        /*0030*/ 	.string	"Cuda compilation tools, release 13.0, V13.0.88"
        /*0030*/ 	.string	"Build cuda_13.0.r13.0/compiler.36424714_0"
        /*0030*/ 	.string	"-arch sm_100 -m 64 "



//--------------------- .note.nv.cuinfo           --------------------------
	.section	.note.nv.cuinfo,"",@"SHT_NOTE"
	.sectionflags	@"SHF_NOTE_NV_CUINFO"
        /*0018*/ 	.short	0x0002
        /*001a*/ 	.short	0x0064
        /*001c*/ 	.short	0x0082
	.zero		2


//--------------------- .nv.info                  --------------------------
	.section	.nv.info,"",@"SHT_CUDA_INFO"
	.align	4


	//----- nvinfo : EIATTR_REGCOUNT
	.align		4
        /*0000*/ 	.byte	0x04, 0x2f
        /*0002*/ 	.short	(.L_1 - .L_0)
	.align		4
.L_0:
        /*0004*/ 	.word	index@(init_x_gpu)
        /*0008*/ 	.word	0x0000000a


	//----- nvinfo : EIATTR_FRAME_SIZE
	.align		4
.L_1:
        /*000c*/ 	.byte	0x04, 0x11
        /*000e*/ 	.short	(.L_3 - .L_2)
	.align		4
.L_2:
        /*0010*/ 	.word	index@(init_x_gpu)
        /*0014*/ 	.word	0x00000000


	//----- nvinfo : EIATTR_REGCOUNT
	.align		4
.L_3:
        /*0018*/ 	.byte	0x04, 0x2f
        /*001a*/ 	.short	(.L_5 - .L_4)
	.align		4
.L_4:
        /*001c*/ 	.word	index@(init_conj_grad_gpu)
        /*0020*/ 	.word	0x00000010


	//----- nvinfo : EIATTR_FRAME_SIZE
	.align		4
.L_5:
        /*0024*/ 	.byte	0x04, 0x11
        /*0026*/ 	.short	(.L_7 - .L_6)
	.align		4
.L_6:
        /*0028*/ 	.word	index@(init_conj_grad_gpu)
        /*002c*/ 	.word	0x00000000


	//----- nvinfo : EIATTR_REGCOUNT
	.align		4
.L_7:
        /*0030*/ 	.byte	0x04, 0x2f
        /*0032*/ 	.short	(.L_9 - .L_8)
	.align		4
.L_8:
        /*0034*/ 	.word	index@(vecvecmul_gpu)
        /*0038*/ 	.word	0x0000000e


	//----- nvinfo : EIATTR_FRAME_SIZE
	.align		4
.L_9:
        /*003c*/ 	.byte	0x04, 0x11
        /*003e*/ 	.short	(.L_11 - .L_10)
	.align		4
.L_10:
        /*0040*/ 	.word	index@(vecvecmul_gpu)
        /*0044*/ 	.word	0x00000000


	//----- nvinfo : EIATTR_REGCOUNT
	.align		4
.L_11:
        /*0048*/ 	.byte	0x04, 0x2f
        /*004a*/ 	.short	(.L_13 - .L_12)
	.align		4
.L_12:
        /*004c*/ 	.word	index@(matvecmul_gpu)
        /*0050*/ 	.word	0x00000020


	//----- nvinfo : EIATTR_FRAME_SIZE
	.align		4
.L_13:
        /*0054*/ 	.byte	0x04, 0x11
        /*0056*/ 	.short	(.L_15 - .L_14)
	.align		4
.L_14:
        /*0058*/ 	.word	index@(matvecmul_gpu)
        /*005c*/ 	.word	0x00000000


	//----- nvinfo : EIATTR_REGCOUNT
	.align		4
.L_15:
        /*0060*/ 	.byte	0x04, 0x2f
        /*0062*/ 	.short	(.L_17 - .L_16)
	.align		4
.L_16:
        /*0064*/ 	.word	index@(scalarvecmul1_gpu)
        /*0068*/ 	.word	0x0000000c


	//----- nvinfo : EIATTR_FRAME_SIZE
	.align		4
.L_17:
        /*006c*/ 	.byte	0x04, 0x11
        /*006e*/ 	.short	(.L_19 - .L_18)
	.align		4
.L_18:
        /*0070*/ 	.word	index@(scalarvecmul1_gpu)
        /*0074*/ 	.word	0x00000000


	//----- nvinfo : EIATTR_REGCOUNT
	.align		4
.L_19:
        /*0078*/ 	.byte	0x04, 0x2f
        /*007a*/ 	.short	(.L_21 - .L_20)
	.align		4
.L_20:
        /*007c*/ 	.word	index@(scalarvecmul2_gpu)
        /*0080*/ 	.word	0x0000000c


	//----- nvinfo : EIATTR_FRAME_SIZE
	.align		4
.L_21:
        /*0084*/ 	.byte	0x04, 0x11
        /*0086*/ 	.short	(.L_23 - .L_22)
	.align		4
.L_22:
        /*0088*/ 	.word	index@(scalarvecmul2_gpu)
        /*008c*/ 	.word	0x00000000


	//----- nvinfo : EIATTR_REGCOUNT
	.align		4
.L_23:
        /*0090*/ 	.byte	0x04, 0x2f
        /*0092*/ 	.short	(.L_25 - .L_24)
	.align		4
.L_24:
        /*0094*/ 	.word	index@(norm_gpu)
        /*0098*/ 	.word	0x0000000e


	//----- nvinfo : EIATTR_FRAME_SIZE
	.align		4
.L_25:
        /*009c*/ 	.byte	0x04, 0x11
        /*009e*/ 	.short	(.L_27 - .L_26)
	.align		4
.L_26:
        /*00a0*/ 	.word	index@(norm_gpu)
        /*00a4*/ 	.word	0x00000000


	//----- nvinfo : EIATTR_REGCOUNT
	.align		4
.L_27:
        /*00a8*/ 	.byte	0x04, 0x2f
        /*00aa*/ 	.short	(.L_29 - .L_28)
	.align		4
.L_28:
        /*00ac*/ 	.word	index@(update_x_gpu)
        /*00b0*/ 	.word	0x0000000c


	//----- nvinfo : EIATTR_FRAME_SIZE
	.align		4
.L_29:
        /*00b4*/ 	.byte	0x04, 0x11
        /*00b6*/ 	.short	(.L_31 - .L_30)
	.align		4
.L_30:
        /*00b8*/ 	.word	index@(update_x_gpu)
        /*00bc*/ 	.word	0x00000000


	//----- nvinfo : EIATTR_MIN_STACK_SIZE
	.align		4
.L_31:
        /*00c0*/ 	.byte	0x04, 0x12
        /*00c2*/ 	.short	(.L_33 - .L_32)
	.align		4
.L_32:
        /*00c4*/ 	.word	index@(update_x_gpu)
        /*00c8*/ 	.word	0x00000000


	//----- nvinfo : EIATTR_MIN_STACK_SIZE
	.align		4
.L_33:
        /*00cc*/ 	.byte	0x04, 0x12
        /*00ce*/ 	.short	(.L_35 - .L_34)
	.align		4
.L_34:
        /*00d0*/ 	.word	index@(norm_gpu)
        /*00d4*/ 	.word	0x00000000


	//----- nvinfo : EIATTR_MIN_STACK_SIZE
	.align		4
.L_35:
        /*00d8*/ 	.byte	0x04, 0x12
        /*00da*/ 	.short	(.L_37 - .L_36)
	.align		4
.L_36:
        /*00dc*/ 	.word	index@(scalarvecmul2_gpu)
        /*00e0*/ 	.word	0x00000000


	//----- nvinfo : EIATTR_MIN_STACK_SIZE
	.align		4
.L_37:
        /*00e4*/ 	.byte	0x04, 0x12
        /*00e6*/ 	.short	(.L_39 - .L_38)
	.align		4
.L_38:
        /*00e8*/ 	.word	index@(scalarvecmul1_gpu)
        /*00ec*/ 	.word	0x00000000


	//----- nvinfo : EIATTR_MIN_STACK_SIZE
	.align		4
.L_39:
        /*00f0*/ 	.byte	0x04, 0x12
        /*00f2*/ 	.short	(.L_41 - .L_40)
	.align		4
.L_40:
        /*00f4*/ 	.word	index@(matvecmul_gpu)
        /*00f8*/ 	.word	0x00000000


	//----- nvinfo : EIATTR_MIN_STACK_SIZE
	.align		4
.L_41:
        /*00fc*/ 	.byte	0x04, 0x12
        /*00fe*/ 	.short	(.L_43 - .L_42)
	.align		4
.L_42:
        /*0100*/ 	.word	index@(vecvecmul_gpu)
        /*0104*/ 	.word	0x00000000


	//----- nvinfo : EIATTR_MIN_STACK_SIZE
	.align		4
.L_43:
        /*0108*/ 	.byte	0x04, 0x12
        /*010a*/ 	.short	(.L_45 - .L_44)
	.align		4
.L_44:
        /*010c*/ 	.word	index@(init_conj_grad_gpu)
        /*0110*/ 	.word	0x00000000


	//----- nvinfo : EIATTR_MIN_STACK_SIZE
	.align		4
.L_45:
        /*0114*/ 	.byte	0x04, 0x12
        /*0116*/ 	.short	(.L_47 - .L_46)
	.align		4
.L_46:
        /*0118*/ 	.word	index@(init_x_gpu)
        /*011c*/ 	.word	0x00000000
.L_47:


//--------------------- .nv.compat                --------------------------
	.section	.nv.compat,"",@"SHT_CUDA_COMPAT_INFO"
	.align	4
        /*0000*/ 	.byte	0x02, 0x09, 0x00, 0x00, 0x02, 0x02, 0x01, 0x00, 0x02, 0x05, 0x05, 0x00, 0x03, 0x07, 0x01, 0x01
        /*0010*/ 	.byte	0x02, 0x03, 0x00, 0x00, 0x02, 0x06, 0x01, 0x00, 0x04, 0x0b, 0x08, 0x00, 0x01, 0x00, 0x00, 0x00
        /*0020*/ 	.byte	0x00, 0x00, 0x00, 0x00


//--------------------- .nv.info.update_x_gpu     --------------------------
	.section	.nv.info.update_x_gpu,"",@"SHT_CUDA_INFO"
	.sectionflags	@""
	.align	4


	//----- nvinfo : EIATTR_CUDA_API_VERSION
	.align		4
        /*0000*/ 	.byte	0x04, 0x37
        /*0002*/ 	.short	(.L_49 - .L_48)
.L_48:
        /*0004*/ 	.word	0x00000082


	//----- nvinfo : EIATTR_KPARAM_INFO
	.align		4
.L_49:
        /*0008*/ 	.byte	0x04, 0x17
        /*000a*/ 	.short	(.L_51 - .L_50)
.L_50:
        /*000c*/ 	.word	0x00000000
        /*0010*/ 	.short	0x0003
        /*0012*/ 	.short	0x0018
        /*0014*/ 	.byte	0x00, 0xf0, 0x11, 0x00


	//----- nvinfo : EIATTR_KPARAM_INFO
	.align		4
.L_51:
        /*0018*/ 	.byte	0x04, 0x17
        /*001a*/ 	.short	(.L_53 - .L_52)
.L_52:
        /*001c*/ 	.word	0x00000000
        /*0020*/ 	.short	0x0002
        /*0022*/ 	.short	0x0010
        /*0024*/ 	.byte	0x00, 0xf5, 0x21, 0x00


	//----- nvinfo : EIATTR_KPARAM_INFO
	.align		4
.L_53:
        /*0028*/ 	.byte	0x04, 0x17
        /*002a*/ 	.short	(.L_55 - .L_54)
.L_54:
        /*002c*/ 	.word	0x00000000
        /*0030*/ 	.short	0x0001
        /*0032*/ 	.short	0x0008
        /*0034*/ 	.byte	0x00, 0xf5, 0x21, 0x00


	//----- nvinfo : EIATTR_KPARAM_INFO
	.align		4
.L_55:
        /*0038*/ 	.byte	0x04, 0x17
        /*003a*/ 	.short	(.L_57 - .L_56)
.L_56:
        /*003c*/ 	.word	0x00000000
        /*0040*/ 	.short	0x0000
        /*0042*/ 	.short	0x0000
        /*0044*/ 	.byte	0x00, 0xf0, 0x21, 0x00


	//----- nvinfo : EIATTR_SPARSE_MMA_MASK
	.align		4
.L_57:
        /*0048*/ 	.byte	0x03, 0x50
        /*004a*/ 	.short	0x0000


	//----- nvinfo : EIATTR_MAXREG_COUNT
	.align		4
        /*004c*/ 	.byte	0x03, 0x1b
        /*004e*/ 	.short	0x00ff


	//----- nvinfo : EIATTR_MERCURY_ISA_VERSION
	.align		4
        /*0050*/ 	.byte	0x03, 0x5f
        /*0052*/ 	.short	0x0101


	//----- nvinfo : EIATTR_VRC_CTA_INIT_COUNT
	.align		4
        /*0054*/ 	.byte	0x02, 0x4a
	.zero		1
	.zero		1


	//----- nvinfo : EIATTR_EXIT_INSTR_OFFSETS
	.align		4
        /*0058*/ 	.byte	0x04, 0x1c
        /*005a*/ 	.short	(.L_59 - .L_58)


	//   ....[0]....
.L_58:
        /*005c*/ 	.word	0x00000070


	//   ....[1]....
        /*0060*/ 	.word	0x00000110


	//----- nvinfo : EIATTR_CBANK_PARAM_SIZE
	.align		4
.L_59:
        /*0064*/ 	.byte	0x03, 0x19
        /*0066*/ 	.short	0x001c


	//----- nvinfo : EIATTR_PARAM_CBANK
	.align		4
        /*0068*/ 	.byte	0x04, 0x0a
        /*006a*/ 	.short	(.L_61 - .L_60)
	.align		4
.L_60:
        /*006c*/ 	.word	index@(.nv.constant0.update_x_gpu)
        /*0070*/ 	.short	0x0380
        /*0072*/ 	.short	0x001c


	//----- nvinfo : EIATTR_SW_WAR
	.align		4
.L_61:
        /*0074*/ 	.byte	0x04, 0x36
        /*0076*/ 	.short	(.L_63 - .L_62)
.L_62:
        /*0078*/ 	.word	0x00000008
.L_63:


//--------------------- .nv.info.norm_gpu         --------------------------
	.section	.nv.info.norm_gpu,"",@"SHT_CUDA_INFO"
	.sectionflags	@""
	.align	4


	//----- nvinfo : EIATTR_CUDA_API_VERSION
	.align		4
        /*0000*/ 	.byte	0x04, 0x37
        /*0002*/ 	.short	(.L_65 - .L_64)
.L_64:
        /*0004*/ 	.word	0x00000082


	//----- nvinfo : EIATTR_KPARAM_INFO
	.align		4
.L_65:
        /*0008*/ 	.byte	0x04, 0x17
        /*000a*/ 	.short	(.L_67 - .L_66)
.L_66:
        /*000c*/ 	.word	0x00000000
        /*0010*/ 	.short	0x0003
        /*0012*/ 	.short	0x0018
        /*0014*/ 	.byte	0x00, 0xf0, 0x11, 0x00


	//----- nvinfo : EIATTR_KPARAM_INFO
	.align		4
.L_67:
        /*0018*/ 	.byte	0x04, 0x17
        /*001a*/ 	.short	(.L_69 - .L_68)
.L_68:
        /*001c*/ 	.word	0x00000000
        /*0020*/ 	.short	0x0002
        /*0022*/ 	.short	0x0010
        /*0024*/ 	.byte	0x00, 0xf5, 0x21, 0x00


	//----- nvinfo : EIATTR_KPARAM_INFO
	.align		4
.L_69:
        /*0028*/ 	.byte	0x04, 0x17
        /*002a*/ 	.short	(.L_71 - .L_70)
.L_70:
        /*002c*/ 	.word	0x00000000
        /*0030*/ 	.short	0x0001
        /*0032*/ 	.short	0x0008
        /*0034*/ 	.byte	0x00, 0xf5, 0x21, 0x00


	//----- nvinfo : EIATTR_KPARAM_INFO
	.align		4
.L_71:
        /*0038*/ 	.byte	0x04, 0x17
        /*003a*/ 	.short	(.L_73 - .L_72)
.L_72:
        /*003c*/ 	.word	0x00000000
        /*0040*/ 	.short	0x0000
        /*0042*/ 	.short	0x0000
        /*0044*/ 	.byte	0x00, 0xf5, 0x21, 0x00


	//----- nvinfo : EIATTR_SPARSE_MMA_MASK
	.align		4
.L_73:
        /*0048*/ 	.byte	0x03, 0x50
        /*004a*/ 	.short	0x0000


	//----- nvinfo : EIATTR_MAXREG_COUNT
	.align		4
        /*004c*/ 	.byte	0x03, 0x1b
        /*004e*/ 	.short	0x00ff


	//----- nvinfo : EIATTR_NUM_BARRIERS
	.align		4
        /*0050*/ 	.byte	0x02, 0x4c
        /*0052*/ 	.byte	0x01
	.zero		1


	//----- nvinfo : EIATTR_MERCURY_ISA_VERSION
	.align		4
        /*0054*/ 	.byte	0x03, 0x5f
        /*0056*/ 	.short	0x0101


	//----- nvinfo : EIATTR_VRC_CTA_INIT_COUNT
	.align		4
        /*0058*/ 	.byte	0x02, 0x4a
	.zero		1
	.zero		1


	//----- nvinfo : EIATTR_EXIT_INSTR_OFFSETS
	.align		4
        /*005c*/ 	.byte	0x04, 0x1c
        /*005e*/ 	.short	(.L_75 - .L_74)


	//   ....[0]....
.L_74:
        /*0060*/ 	.word	0x000000d0


	//   ....[1]....
        /*0064*/ 	.word	0x00000270


	//   ....[2]....
        /*0068*/ 	.word	0x000002f0


	//----- nvinfo : EIATTR_CBANK_PARAM_SIZE
	.align		4
.L_75:
        /*006c*/ 	.byte	0x03, 0x19
        /*006e*/ 	.short	0x001c


	//----- nvinfo : EIATTR_PARAM_CBANK
	.align		4
        /*0070*/ 	.byte	0x04, 0x0a
        /*0072*/ 	.short	(.L_77 - .L_76)
	.align		4
.L_76:
        /*0074*/ 	.word	index@(.nv.constant0.norm_gpu)
        /*0078*/ 	.short	0x0380
        /*007a*/ 	.short	0x001c


	//----- nvinfo : EIATTR_SW_WAR
	.align		4
.L_77:
        /*007c*/ 	.byte	0x04, 0x36
        /*007e*/ 	.short	(.L_79 - .L_78)
.L_78:
        /*0080*/ 	.word	0x00000008
.L_79:


//--------------------- .nv.info.scalarvecmul2_gpu --------------------------
	.section	.nv.info.scalarvecmul2_gpu,"",@"SHT_CUDA_INFO"
	.sectionflags	@""
	.align	4


	//----- nvinfo : EIATTR_CUDA_API_VERSION
	.align		4
        /*0000*/ 	.byte	0x04, 0x37
        /*0002*/ 	.short	(.L_81 - .L_80)
.L_80:
        /*0004*/ 	.word	0x00000082


	//----- nvinfo : EIATTR_KPARAM_INFO
	.align		4
.L_81:
        /*0008*/ 	.byte	0x04, 0x17
        /*000a*/ 	.short	(.L_83 - .L_82)
.L_82:
        /*000c*/ 	.word	0x00000000
        /*0010*/ 	.short	0x0003
        /*0012*/ 	.short	0x0018
        /*0014*/ 	.byte	0x00, 0xf0, 0x11, 0x00


	//----- nvinfo : EIATTR_KPARAM_INFO
	.align		4
.L_83:
        /*0018*/ 	.byte	0x04, 0x17
        /*001a*/ 	.short	(.L_85 - .L_84)
.L_84:
        /*001c*/ 	.word	0x00000000
        /*0020*/ 	.short	0x0002
        /*0022*/ 	.short	0x0010
        /*0024*/ 	.byte	0x00, 0xf5, 0x21, 0x00


	//----- nvinfo : EIATTR_KPARAM_INFO
	.align		4
.L_85:
        /*0028*/ 	.byte	0x04, 0x17
        /*002a*/ 	.short	(.L_87 - .L_86)
.L_86:
        /*002c*/ 	.word	0x00000000
        /*0030*/ 	.short	0x0001
        /*0032*/ 	.short	0x0008
        /*0034*/ 	.byte	0x00, 0xf5, 0x21, 0x00


	//----- nvinfo : EIATTR_KPARAM_INFO
	.align		4
.L_87:
        /*0038*/ 	.byte	0x04, 0x17
        /*003a*/ 	.short	(.L_89 - .L_88)
.L_88:
        /*003c*/ 	.word	0x00000000
        /*0040*/ 	.short	0x0000
        /*0042*/ 	.short	0x0000
        /*0044*/ 	.byte	0x00, 0xf0, 0x21, 0x00


	//----- nvinfo : EIATTR_SPARSE_MMA_MASK
	.align		4
.L_89:
        /*0048*/ 	.byte	0x03, 0x50
        /*004a*/ 	.short	0x0000


	//----- nvinfo : EIATTR_MAXREG_COUNT
	.align		4
        /*004c*/ 	.byte	0x03, 0x1b
        /*004e*/ 	.short	0x00ff


	//----- nvinfo : EIATTR_MERCURY_ISA_VERSION
	.align		4
        /*0050*/ 	.byte	0x03, 0x5f
        /*0052*/ 	.short	0x0101


	//----- nvinfo : EIATTR_VRC_CTA_INIT_COUNT
	.align		4
        /*0054*/ 	.byte	0x02, 0x4a
	.zero		1
	.zero		1


	//----- nvinfo : EIATTR_EXIT_INSTR_OFFSETS
	.align		4
        /*0058*/ 	.byte	0x04, 0x1c
        /*005a*/ 	.short	(.L_91 - .L_90)


	//   ....[0]....
.L_90:
        /*005c*/ 	.word	0x00000070


	//   ....[1]....
        /*0060*/ 	.word	0x00000120


	//----- nvinfo : EIATTR_CBANK_PARAM_SIZE
	.align		4
.L_91:
        /*0064*/ 	.byte	0x03, 0x19
        /*0066*/ 	.short	0x001c


	//----- nvinfo : EIATTR_PARAM_CBANK
	.align		4
        /*0068*/ 	.byte	0x04, 0x0a
        /*006a*/ 	.short	(.L_93 - .L_92)
	.align		4
.L_92:
        /*006c*/ 	.word	index@(.nv.constant0.scalarvecmul2_gpu)
        /*0070*/ 	.short	0x0380
        /*0072*/ 	.short	0x001c


	//----- nvinfo : EIATTR_SW_WAR
	.align		4
.L_93:
        /*0074*/ 	.byte	0x04, 0x36
        /*0076*/ 	.short	(.L_95 - .L_94)
.L_94:
        /*0078*/ 	.word	0x00000008
.L_95:


//--------------------- .nv.info.scalarvecmul1_gpu --------------------------
	.section	.nv.info.scalarvecmul1_gpu,"",@"SHT_CUDA_INFO"
	.sectionflags	@""
	.align	4


	//----- nvinfo : EIATTR_CUDA_API_VERSION
	.align		4
        /*0000*/ 	.byte	0x04, 0x37
        /*0002*/ 	.short	(.L_97 - .L_96)
.L_96:
        /*0004*/ 	.word	0x00000082


	//----- nvinfo : EIATTR_KPARAM_INFO
	.align		4
.L_97:
        /*0008*/ 	.byte	0x04, 0x17
        /*000a*/ 	.short	(.L_99 - .L_98)
.L_98:
        /*000c*/ 	.word	0x00000000
        /*0010*/ 	.short	0x0003
        /*0012*/ 	.short	0x0018
        /*0014*/ 	.byte	0x00, 0xf0, 0x11, 0x00


	//----- nvinfo : EIATTR_KPARAM_INFO
	.align		4
.L_99:
        /*0018*/ 	.byte	0x04, 0x17
        /*001a*/ 	.short	(.L_101 - .L_100)
.L_100:
        /*001c*/ 	.word	0x00000000
        /*0020*/ 	.short	0x0002
        /*0022*/ 	.short	0x0010
        /*0024*/ 	.byte	0x00, 0xf5, 0x21, 0x00


	//----- nvinfo : EIATTR_KPARAM_INFO
	.align		4
.L_101:
        /*0028*/ 	.byte	0x04, 0x17
        /*002a*/ 	.short	(.L_103 - .L_102)
.L_102:
        /*002c*/ 	.word	0x00000000
        /*0030*/ 	.short	0x0001
        /*0032*/ 	.short	0x0008
        /*0034*/ 	.byte	0x00, 0xf5, 0x21, 0x00


	//----- nvinfo : EIATTR_KPARAM_INFO
	.align		4
.L_103:
        /*0038*/ 	.byte	0x04, 0x17
        /*003a*/ 	.short	(.L_105 - .L_104)
.L_104:
        /*003c*/ 	.word	0x00000000
        /*0040*/ 	.short	0x0000
        /*0042*/ 	.short	0x0000
        /*0044*/ 	.byte	0x00, 0xf0, 0x21, 0x00


	//----- nvinfo : EIATTR_SPARSE_MMA_MASK
	.align		4
.L_105:
        /*0048*/ 	.byte	0x03, 0x50
        /*004a*/ 	.short	0x0000


	//----- nvinfo : EIATTR_MAXREG_COUNT
	.align		4
        /*004c*/ 	.byte	0x03, 0x1b
        /*004e*/ 	.short	0x00ff


	//----- nvinfo : EIATTR_MERCURY_ISA_VERSION
	.align		4
        /*0050*/ 	.byte	0x03, 0x5f
        /*0052*/ 	.short	0x0101


	//----- nvinfo : EIATTR_VRC_CTA_INIT_COUNT
	.align		4
        /*0054*/ 	.byte	0x02, 0x4a
	.zero		1
	.zero		1


	//----- nvinfo : EIATTR_EXIT_INSTR_OFFSETS
	.align		4
        /*0058*/ 	.byte	0x04, 0x1c
        /*005a*/ 	.short	(.L_107 - .L_106)


	//   ....[0]....
.L_106:
        /*005c*/ 	.word	0x00000070


	//   ....[1]....
        /*0060*/ 	.word	0x00000120


	//----- nvinfo : EIATTR_CBANK_PARAM_SIZE
	.align		4
.L_107:
        /*0064*/ 	.byte	0x03, 0x19
        /*0066*/ 	.short	0x001c


	//----- nvinfo : EIATTR_PARAM_CBANK
	.align		4
        /*0068*/ 	.byte	0x04, 0x0a
        /*006a*/ 	.short	(.L_109 - .L_108)
	.align		4
.L_108:
        /*006c*/ 	.word	index@(.nv.constant0.scalarvecmul1_gpu)
        /*0070*/ 	.short	0x0380
        /*0072*/ 	.short	0x001c


	//----- nvinfo : EIATTR_SW_WAR
	.align		4
.L_109:
        /*0074*/ 	.byte	0x04, 0x36
        /*0076*/ 	.short	(.L_111 - .L_110)
.L_110:
        /*0078*/ 	.word	0x00000008
.L_111:


//--------------------- .nv.info.matvecmul_gpu    --------------------------
	.section	.nv.info.matvecmul_gpu,"",@"SHT_CUDA_INFO"
	.sectionflags	@""
	.align	4


	//----- nvinfo : EIATTR_CUDA_API_VERSION
	.align		4
        /*0000*/ 	.byte	0x04, 0x37
        /*0002*/ 	.short	(.L_113 - .L_112)
.L_112:
        /*0004*/ 	.word	0x00000082


	//----- nvinfo : EIATTR_KPARAM_INFO
	.align		4
.L_113:
        /*0008*/ 	.byte	0x04, 0x17
        /*000a*/ 	.short	(.L_115 - .L_114)
.L_114:
        /*000c*/ 	.word	0x00000000
        /*0010*/ 	.short	0x0005
        /*0012*/ 	.short	0x0028
        /*0014*/ 	.byte	0x00, 0xf0, 0x11, 0x00


	//----- nvinfo : EIATTR_KPARAM_INFO
	.align		4
.L_115:
        /*0018*/ 	.byte	0x04, 0x17
        /*001a*/ 	.short	(.L_117 - .L_116)
.L_116:
        /*001c*/ 	.word	0x00000000
        /*0020*/ 	.short	0x0004
        /*0022*/ 	.short	0x0020
        /*0024*/ 	.byte	0x00, 0xf5, 0x21, 0x00


	//----- nvinfo : EIATTR_KPARAM_INFO
	.align		4
.L_117:
        /*0028*/ 	.byte	0x04, 0x17
        /*002a*/ 	.short	(.L_119 - .L_118)
.L_118:
        /*002c*/ 	.word	0x00000000
        /*0030*/ 	.short	0x0003
        /*0032*/ 	.short	0x0018
        /*0034*/ 	.byte	0x00, 0xf5, 0x21, 0x00


	//----- nvinfo : EIATTR_KPARAM_INFO
	.align		4
.L_119:
        /*0038*/ 	.byte	0x04, 0x17
        /*003a*/ 	.short	(.L_121 - .L_120)
.L_120:
        /*003c*/ 	.word	0x00000000
        /*0040*/ 	.short	0x0002
        /*0042*/ 	.short	0x0010
        /*0044*/ 	.byte	0x00, 0xf5, 0x21, 0x00


	//----- nvinfo : EIATTR_KPARAM_INFO
	.align		4
.L_121:
        /*0048*/ 	.byte	0x04, 0x17
        /*004a*/ 	.short	(.L_123 - .L_122)
.L_122:
        /*004c*/ 	.word	0x00000000
        /*0050*/ 	.short	0x0001
        /*0052*/ 	.short	0x0008
        /*0054*/ 	.byte	0x00, 0xf5, 0x21, 0x00


	//----- nvinfo : EIATTR_KPARAM_INFO
	.align		4
.L_123:
        /*0058*/ 	.byte	0x04, 0x17
        /*005a*/ 	.short	(.L_125 - .L_124)
.L_124:
        /*005c*/ 	.word	0x00000000
        /*0060*/ 	.short	0x0000
        /*0062*/ 	.short	0x0000
        /*0064*/ 	.byte	0x00, 0xf5, 0x21, 0x00


	//----- nvinfo : EIATTR_SPARSE_MMA_MASK
	.align		4
.L_125:
        /*0068*/ 	.byte	0x03, 0x50
        /*006a*/ 	.short	0x0000


	//----- nvinfo : EIATTR_MAXREG_COUNT
	.align		4
        /*006c*/ 	.byte	0x03, 0x1b
        /*006e*/ 	.short	0x00ff


	//----- nvinfo : EIATTR_MERCURY_ISA_VERSION
	.align		4
        /*0070*/ 	.byte	0x03, 0x5f
        /*0072*/ 	.short	0x0101


	//----- nvinfo : EIATTR_VRC_CTA_INIT_COUNT
	.align		4
        /*0074*/ 	.byte	0x02, 0x4a
	.zero		1
	.zero		1


	//----- nvinfo : EIATTR_EXIT_INSTR_OFFSETS
	.align		4
        /*0078*/ 	.byte	0x04, 0x1c
        /*007a*/ 	.short	(.L_127 - .L_126)


	//   ....[0]....
.L_126:
        /*007c*/ 	.word	0x00000070


	//   ....[1]....
        /*0080*/ 	.word	0x00000e50


	//----- nvinfo : EIATTR_CRS_STACK_SIZE
	.align		4
.L_127:
        /*0084*/ 	.byte	0x04, 0x1e
        /*0086*/ 	.short	(.L_129 - .L_128)
.L_128:
        /*0088*/ 	.word	0x00000000


	//----- nvinfo : EIATTR_CBANK_PARAM_SIZE
	.align		4
.L_129:
        /*008c*/ 	.byte	0x03, 0x19
        /*008e*/ 	.short	0x002c


	//----- nvinfo : EIATTR_PARAM_CBANK
	.align		4
        /*0090*/ 	.byte	0x04, 0x0a
        /*0092*/ 	.short	(.L_131 - .L_130)
	.align		4
.L_130:
        /*0094*/ 	.word	index@(.nv.constant0.matvecmul_gpu)
        /*0098*/ 	.short	0x0380
        /*009a*/ 	.short	0x002c


	//----- nvinfo : EIATTR_SW_WAR
	.align		4
.L_131:
        /*009c*/ 	.byte	0x04, 0x36
        /*009e*/ 	.short	(.L_133 - .L_132)
.L_132:
        /*00a0*/ 	.word	0x00000008
.L_133:


//--------------------- .nv.info.vecvecmul_gpu    --------------------------
	.section	.nv.info.vecvecmul_gpu,"",@"SHT_CUDA_INFO"
	.sectionflags	@""
	.align	4


	//----- nvinfo : EIATTR_CUDA_API_VERSION
	.align		4
        /*0000*/ 	.byte	0x04, 0x37
        /*0002*/ 	.short	(.L_135 - .L_134)
.L_134:
        /*0004*/ 	.word	0x00000082


	//----- nvinfo : EIATTR_KPARAM_INFO
	.align		4
.L_135:
        /*0008*/ 	.byte	0x04, 0x17
        /*000a*/ 	.short	(.L_137 - .L_136)
.L_136:
        /*000c*/ 	.word	0x00000000
        /*0010*/ 	.short	0x0003
        /*0012*/ 	.short	0x0018
        /*0014*/ 	.byte	0x00, 0xf0, 0x11, 0x00


	//----- nvinfo : EIATTR_KPARAM_INFO
	.align		4
.L_137:
        /*0018*/ 	.byte	0x04, 0x17
        /*001a*/ 	.short	(.L_139 - .L_138)
.L_138:
        /*001c*/ 	.word	0x00000000
        /*0020*/ 	.short	0x0002
        /*0022*/ 	.short	0x0010
        /*0024*/ 	.byte	0x00, 0xf5, 0x21, 0x00


	//----- nvinfo : EIATTR_KPARAM_INFO
	.align		4
.L_139:
        /*0028*/ 	.byte	0x04, 0x17
        /*002a*/ 	.short	(.L_141 - .L_140)
.L_140:
        /*002c*/ 	.word	0x00000000
        /*0030*/ 	.short	0x0001
        /*0032*/ 	.short	0x0008
        /*0034*/ 	.byte	0x00, 0xf5, 0x21, 0x00


	//----- nvinfo : EIATTR_KPARAM_INFO
	.align		4
.L_141:
        /*0038*/ 	.byte	0x04, 0x17
        /*003a*/ 	.short	(.L_143 - .L_142)
.L_142:
        /*003c*/ 	.word	0x00000000
        /*0040*/ 	.short	0x0000
        /*0042*/ 	.short	0x0000
        /*0044*/ 	.byte	0x00, 0xf5, 0x21, 0x00


	//----- nvinfo : EIATTR_SPARSE_MMA_MASK
	.align		4
.L_143:
        /*0048*/ 	.byte	0x03, 0x50
        /*004a*/ 	.short	0x0000


	//----- nvinfo : EIATTR_MAXREG_COUNT
	.align		4
        /*004c*/ 	.byte	0x03, 0x1b
        /*004e*/ 	.short	0x00ff


	//----- nvinfo : EIATTR_NUM_BARRIERS
	.align		4
        /*0050*/ 	.byte	0x02, 0x4c
        /*0052*/ 	.byte	0x01
	.zero		1


	//----- nvinfo : EIATTR_MERCURY_ISA_VERSION
	.align		4
        /*0054*/ 	.byte	0x03, 0x5f
        /*0056*/ 	.short	0x0101


	//----- nvinfo : EIATTR_VRC_CTA_INIT_COUNT
	.align		4
        /*0058*/ 	.byte	0x02, 0x4a
	.zero		1
	.zero		1


	//----- nvinfo : EIATTR_EXIT_INSTR_OFFSETS
	.align		4
        /*005c*/ 	.byte	0x04, 0x1c
        /*005e*/ 	.short	(.L_145 - .L_144)


	//   ....[0]....
.L_144:
        /*0060*/ 	.word	0x000000d0


	//   ....[1]....
        /*0064*/ 	.word	0x00000260


	//   ....[2]....
        /*0068*/ 	.word	0x000002e0


	//----- nvinfo : EIATTR_CBANK_PARAM_SIZE
	.align		4
.L_145:
        /*006c*/ 	.byte	0x03, 0x19
        /*006e*/ 	.short	0x001c


	//----- nvinfo : EIATTR_PARAM_CBANK
	.align		4
        /*0070*/ 	.byte	0x04, 0x0a
        /*0072*/ 	.short	(.L_147 - .L_146)
	.align		4
.L_146:
        /*0074*/ 	.word	index@(.nv.constant0.vecvecmul_gpu)
        /*0078*/ 	.short	0x0380
        /*007a*/ 	.short	0x001c


	//----- nvinfo : EIATTR_SW_WAR
	.align		4
.L_147:
        /*007c*/ 	.byte	0x04, 0x36
        /*007e*/ 	.short	(.L_149 - .L_148)
.L_148:
        /*0080*/ 	.word	0x00000008
.L_149:


//--------------------- .nv.info.init_conj_grad_gpu --------------------------
	.section	.nv.info.init_conj_grad_gpu,"",@"SHT_CUDA_INFO"
	.sectionflags	@""
	.align	4


	//----- nvinfo : EIATTR_CUDA_API_VERSION
	.align		4
        /*0000*/ 	.byte	0x04, 0x37
        /*0002*/ 	.short	(.L_151 - .L_150)
.L_150:
        /*0004*/ 	.word	0x00000082


	//----- nvinfo : EIATTR_KPARAM_INFO
	.align		4
.L_151:
        /*0008*/ 	.byte	0x04, 0x17
        /*000a*/ 	.short	(.L_153 - .L_152)
.L_152:
        /*000c*/ 	.word	0x00000000
        /*0010*/ 	.short	0x0005
        /*0012*/ 	.short	0x0028
        /*0014*/ 	.byte	0x00, 0xf0, 0x11, 0x00


	//----- nvinfo : EIATTR_KPARAM_INFO
	.align		4
.L_153:
        /*0018*/ 	.byte	0x04, 0x17
        /*001a*/ 	.short	(.L_155 - .L_154)
.L_154:
        /*001c*/ 	.word	0x00000000
        /*0020*/ 	.short	0x0004
        /*0022*/ 	.short	0x0020
        /*0024*/ 	.byte	0x00, 0xf5, 0x21, 0x00


	//----- nvinfo : EIATTR_KPARAM_INFO
	.align		4
.L_155:
        /*0028*/ 	.byte	0x04, 0x17
        /*002a*/ 	.short	(.L_157 - .L_156)
.L_156:
        /*002c*/ 	.word	0x00000000
        /*0030*/ 	.short	0x0003
        /*0032*/ 	.short	0x0018
        /*0034*/ 	.byte	0x00, 0xf5, 0x21, 0x00


	//----- nvinfo : EIATTR_KPARAM_INFO
	.align		4
.L_157:
        /*0038*/ 	.byte	0x04, 0x17
        /*003a*/ 	.short	(.L_159 - .L_158)
.L_158:
        /*003c*/ 	.word	0x00000000
        /*0040*/ 	.short	0x0002
        /*0042*/ 	.short	0x0010
        /*0044*/ 	.byte	0x00, 0xf5, 0x21, 0x00


	//----- nvinfo : EIATTR_KPARAM_INFO
	.align		4
.L_159:
        /*0048*/ 	.byte	0x04, 0x17
        /*004a*/ 	.short	(.L_161 - .L_160)
.L_160:
        /*004c*/ 	.word	0x00000000
        /*0050*/ 	.short	0x0001
        /*0052*/ 	.short	0x0008
        /*0054*/ 	.byte	0x00, 0xf5, 0x21, 0x00


	//----- nvinfo : EIATTR_KPARAM_INFO
	.align		4
.L_161:
        /*0058*/ 	.byte	0x04, 0x17
        /*005a*/ 	.short	(.L_163 - .L_162)
.L_162:
        /*005c*/ 	.word	0x00000000
        /*0060*/ 	.short	0x0000
        /*0062*/ 	.short	0x0000
        /*0064*/ 	.byte	0x00, 0xf5, 0x21, 0x00


	//----- nvinfo : EIATTR_SPARSE_MMA_MASK
	.align		4
.L_163:
        /*0068*/ 	.byte	0x03, 0x50
        /*006a*/ 	.short	0x0000


	//----- nvinfo : EIATTR_MAXREG_COUNT
	.align		4
        /*006c*/ 	.byte	0x03, 0x1b
        /*006e*/ 	.short	0x00ff


	//----- nvinfo : EIATTR_MERCURY_ISA_VERSION
	.align		4
        /*0070*/ 	.byte	0x03, 0x5f
        /*0072*/ 	.short	0x0101


	//----- nvinfo : EIATTR_VRC_CTA_INIT_COUNT
	.align		4
        /*0074*/ 	.byte	0x02, 0x4a
	.zero		1
	.zero		1


	//----- nvinfo : EIATTR_EXIT_INSTR_OFFSETS
	.align		4
        /*0078*/ 	.byte	0x04, 0x1c
        /*007a*/ 	.short	(.L_165 - .L_164)


	//   ....[0]....
.L_164:
        /*007c*/ 	.word	0x00000070


	//   ....[1]....
        /*0080*/ 	.word	0x00000180


	//----- nvinfo : EIATTR_CBANK_PARAM_SIZE
	.align		4
.L_165:
        /*0084*/ 	.byte	0x03, 0x19
        /*0086*/ 	.short	0x002c


	//----- nvinfo : EIATTR_PARAM_CBANK
	.align		4
        /*0088*/ 	.byte	0x04, 0x0a
        /*008a*/ 	.short	(.L_167 - .L_166)
	.align		4
.L_166:
        /*008c*/ 	.word	index@(.nv.constant0.init_conj_grad_gpu)
        /*0090*/ 	.short	0x0380
        /*0092*/ 	.short	0x002c


	//----- nvinfo : EIATTR_SW_WAR
	.align		4
.L_167:
        /*0094*/ 	.byte	0x04, 0x36
        /*0096*/ 	.short	(.L_169 - .L_168)
.L_168:
        /*0098*/ 	.word	0x00000008
.L_169:


//--------------------- .nv.info.init_x_gpu       --------------------------
	.section	.nv.info.init_x_gpu,"",@"SHT_CUDA_INFO"
	.sectionflags	@""
	.align	4


	//----- nvinfo : EIATTR_CUDA_API_VERSION
	.align		4
        /*0000*/ 	.byte	0x04, 0x37
        /*0002*/ 	.short	(.L_171 - .L_170)
.L_170:
        /*0004*/ 	.word	0x00000082


	//----- nvinfo : EIATTR_KPARAM_INFO
	.align		4
.L_171:
        /*0008*/ 	.byte	0x04, 0x17
        /*000a*/ 	.short	(.L_173 - .L_172)
.L_172:
        /*000c*/ 	.word	0x00000000
        /*0010*/ 	.short	0x0001
        /*0012*/ 	.short	0x0008
        /*0014*/ 	.byte	0x00, 0xf0, 0x11, 0x00


	//----- nvinfo : EIATTR_KPARAM_INFO
	.align		4
.L_173:
        /*0018*/ 	.byte	0x04, 0x17
        /*001a*/ 	.short	(.L_175 - .L_174)
.L_174:
        /*001c*/ 	.word	0x00000000
        /*0020*/ 	.short	0x0000
        /*0022*/ 	.short	0x0000
        /*0024*/ 	.byte	0x00, 0xf5, 0x21, 0x00


	//----- nvinfo : EIATTR_SPARSE_MMA_MASK
	.align		4
.L_175:
        /*0028*/ 	.byte	0x03, 0x50
        /*002a*/ 	.short	0x0000


	//----- nvinfo : EIATTR_MAXREG_COUNT
	.align		4
        /*002c*/ 	.byte	0x03, 0x1b
        /*002e*/ 	.short	0x00ff


	//----- nvinfo : EIATTR_MERCURY_ISA_VERSION
	.align		4
        /*0030*/ 	.byte	0x03, 0x5f
        /*0032*/ 	.short	0x0101


	//----- nvinfo : EIATTR_VRC_CTA_INIT_COUNT
	.align		4
        /*0034*/ 	.byte	0x02, 0x4a
	.zero		1
	.zero		1


	//----- nvinfo : EIATTR_EXIT_INSTR_OFFSETS
	.align		4
        /*0038*/ 	.byte	0x04, 0x1c
        /*003a*/ 	.short	(.L_177 - .L_176)


	//   ....[0]....
.L_176:
        /*003c*/ 	.word	0x00000070


	//   ....[1]....
        /*0040*/ 	.word	0x000000e0


	//----- nvinfo : EIATTR_CBANK_PARAM_SIZE
	.align		4
.L_177:
        /*0044*/ 	.byte	0x03, 0x19
        /*0046*/ 	.short	0x000c


	//----- nvinfo : EIATTR_PARAM_CBANK
	.align		4
        /*0048*/ 	.byte	0x04, 0x0a
        /*004a*/ 	.short	(.L_179 - .L_178)
	.align		4
.L_178:
        /*004c*/ 	.word	index@(.nv.constant0.init_x_gpu)
        /*0050*/ 	.short	0x0380
        /*0052*/ 	.short	0x000c


	//----- nvinfo : EIATTR_SW_WAR
	.align		4
.L_179:
        /*0054*/ 	.byte	0x04, 0x36
        /*0056*/ 	.short	(.L_181 - .L_180)
.L_180:
        /*0058*/ 	.word	0x00000008
.L_181:


//--------------------- .nv.callgraph             --------------------------
	.section	.nv.callgraph,"",@"SHT_CUDA_CALLGRAPH"
	.align	4
	.sectionentsize	8
	.align		4
        /*0000*/ 	.word	0x00000000
	.align		4
        /*0004*/ 	.word	0xffffffff
	.align		4
        /*0008*/ 	.word	0x00000000
	.align		4
        /*000c*/ 	.word	0xfffffffe
	.align		4
        /*0010*/ 	.word	0x00000000
	.align		4
        /*0014*/ 	.word	0xfffffffd
	.align		4
        /*0018*/ 	.word	0x00000000
	.align		4
        /*001c*/ 	.word	0xfffffffc


//--------------------- .text.update_x_gpu        --------------------------
	.section	.text.update_x_gpu,"ax",@progbits
	.align	128
        .global         update_x_gpu
        .type           update_x_gpu,@function
        .size           update_x_gpu,(.L_x_22 - update_x_gpu)
        .other          update_x_gpu,@"STO_CUDA_ENTRY STV_DEFAULT"
update_x_gpu:
.text.update_x_gpu:
[----:B------:R-:W-:Y:S01]  /*0000*/  LDC R1, c[0x0][0x37c] ;  /* 0x0000df00ff017b82 */ /* 0x000fe20000000800 */
[----:B------:R-:W0:Y:S07]  /*0010*/  S2R R9, SR_TID.X ;  /* 0x0000000000097919 */ /* 0x000e2e0000002100 */
[----:B------:R-:W0:Y:S01]  /*0020*/  S2UR UR4, SR_CTAID.X ;  /* 0x00000000000479c3 */ /* 0x000e220000002500 */
[----:B------:R-:W1:Y:S07]  /*0030*/  LDCU UR5, c[0x0][0x398] ;  /* 0x00007300ff0577ac */ /* 0x000e6e0008000800 */
[----:B------:R-:W0:Y:S02]  /*0040*/  LDC R0, c[0x0][0x360] ;  /* 0x0000d800ff007b82 */ /* 0x000e240000000800 */
[----:B0-----:R-:W-:-:S05]  /*0050*/  IMAD R9, R0, UR4, R9 ;  /* 0x0000000400097c24 */ /* 0x001fca000f8e0209 */
[----:B-1----:R-:W-:-:S13]  /*0060*/  ISETP.GE.AND P0, PT, R9, UR5, PT ;  /* 0x0000000509007c0c */ /* 0x002fda000bf06270 */
[----:B------:R-:W-:Y:S05]  /*0070*/  @P0 EXIT ;  /* 0x000000000000094d */ /* 0x000fea0003800000 */
[----:B------:R-:W0:Y:S01]  /*0080*/  LDC.64 R2, c[0x0][0x388] ;  /* 0x0000e200ff027b82 */ /* 0x000e220000000a00 */
[----:B------:R-:W1:Y:S07]  /*0090*/  LDCU.64 UR4, c[0x0][0x358] ;  /* 0x00006b00ff0477ac */ /* 0x000e6e0008000a00 */
[----:B------:R-:W2:Y:S08]  /*00a0*/  LDC.64 R4, c[0x0][0x380] ;  /* 0x0000e000ff047b82 */ /* 0x000eb00000000a00 */
[----:B------:R-:W3:Y:S01]  /*00b0*/  LDC.64 R6, c[0x0][0x390] ;  /* 0x0000e400ff067b82 */ /* 0x000ee20000000a00 */
[----:B0-----:R-:W-:-:S06]  /*00c0*/  IMAD.WIDE R2, R9, 0x8, R2 ;  /* 0x0000000809027825 */ /* 0x001fcc00078e0202 */
[----:B-1----:R-:W2:Y:S01]  /*00d0*/  LDG.E.64 R2, desc[UR4][R2.64] ;  /* 0x0000000402027981 */ /* 0x002ea2000c1e1b00 */
[----:B---3--:R-:W-:Y:S01]  /*00e0*/  IMAD.WIDE R6, R9, 0x8, R6 ;  /* 0x0000000809067825 */ /* 0x008fe200078e0206 */
[----:B--2---:R-:W-:-:S07]  /*00f0*/  DMUL R4, R2, R4 ;  /* 0x0000000402047228 */ /* 0x004fce0000000000 */
[----:B------:R-:W-:Y:S01]  /*0100*/  STG.E.64 desc[UR4][R6.64], R4 ;  /* 0x0000000406007986 */ /* 0x000fe2000c101b04 */
[----:B------:R-:W-:Y:S05]  /*0110*/  EXIT ;  /* 0x000000000000794d */ /* 0x000fea0003800000 */
.L_x_0:
[----:B------:R-:W-:-:S00]  /*0120*/  BRA `(.L_x_0) ;  /* 0xfffffffc00fc7947 */ /* 0x000fc0000383ffff */
[----:B------:R-:W-:-:S00]  /*0130*/  NOP ;  /* 0x0000000000007918 */ /* 0x000fc00000000000 */
        /* <DEDUP_REMOVED lines=12> */
.L_x_22:


//--------------------- .text.norm_gpu            --------------------------
	.section	.text.norm_gpu,"ax",@progbits
	.align	128
        .global         norm_gpu
        .type           norm_gpu,@function
        .size           norm_gpu,(.L_x_23 - norm_gpu)
        .other          norm_gpu,@"STO_CUDA_ENTRY STV_DEFAULT"
norm_gpu:
.text.norm_gpu:
[----:B------:R-:W-:Y:S01]  /*0000*/  LDC R1, c[0x0][0x37c] ;  /* 0x0000df00ff017b82 */ /* 0x000fe20000000800 */
[----:B------:R-:W0:Y:S07]  /*0010*/  S2R R11, SR_TID.X ;  /* 0x00000000000b7919 */ /* 0x000e2e0000002100 */
[----:B------:R-:W1:Y:S01]  /*0020*/  S2UR UR5, SR_CgaCtaId ;  /* 0x00000000000579c3 */ /* 0x000e620000008800 */
[----:B------:R-:W2:Y:S01]  /*0030*/  LDCU UR6, c[0x0][0x360] ;  /* 0x00006c00ff0677ac */ /* 0x000ea20008000800 */
[----:B------:R-:W3:Y:S01]  /*0040*/  S2R R0, SR_CTAID.X ;  /* 0x0000000000007919 */ /* 0x000ee20000002500 */
[----:B------:R-:W4:Y:S01]  /*0050*/  LDCU UR7, c[0x0][0x398] ;  /* 0x00007300ff0777ac */ /* 0x000f220008000800 */
[----:B------:R-:W-:Y:S01]  /*0060*/  UMOV UR4, 0x400 ;  /* 0x0000040000047882 */ /* 0x000fe20000000000 */
[----:B--2---:R-:W-:Y:S01]  /*0070*/  IMAD.U32 R8, RZ, RZ, UR6 ;  /* 0x00000006ff087e24 */ /* 0x004fe2000f8e00ff */
[----:B-1----:R-:W-:-:S06]  /*0080*/  ULEA UR4, UR5, UR4, 0x18 ;  /* 0x0000000405047291 */ /* 0x002fcc000f8ec0ff */
[----:B0-----:R-:W-:Y:S01]  /*0090*/  LEA R9, R11, UR4, 0x3 ;  /* 0x000000040b097c11 */ /* 0x001fe2000f8e18ff */
[----:B---3--:R-:W-:-:S04]  /*00a0*/  IMAD R7, R0, UR6, R11 ;  /* 0x0000000600077c24 */ /* 0x008fc8000f8e020b */
[----:B------:R0:W-:Y:S01]  /*00b0*/  STS.64 [R9], RZ ;  /* 0x000000ff09007388 */ /* 0x0001e20000000a00 */
[----:B----4-:R-:W-:-:S13]  /*00c0*/  ISETP.GE.AND P0, PT, R7, UR7, PT ;  /* 0x0000000707007c0c */ /* 0x010fda000bf06270 */
[----:B0-----:R-:W-:Y:S05]  /*00d0*/  @P0 EXIT ;  /* 0x000000000000094d */ /* 0x001fea0003800000 */
[----:B------:R-:W0:Y:S01]  /*00e0*/  LDC.64 R2, c[0x0][0x380] ;  /* 0x0000e000ff027b82 */ /* 0x000e220000000a00 */
[----:B------:R-:W1:Y:S07]  /*00f0*/  LDCU.64 UR6, c[0x0][0x358] ;  /* 0x00006b00ff0677ac */ /* 0x000e6e0008000a00 */
[----:B------:R-:W2:Y:S01]  /*0100*/  LDC.64 R4, c[0x0][0x388] ;  /* 0x0000e200ff047b82 */ /* 0x000ea20000000a00 */
[----:B0-----:R-:W-:-:S06]  /*0110*/  IMAD.WIDE R2, R7, 0x8, R2 ;  /* 0x0000000807027825 */ /* 0x001fcc00078e0202 */
[----:B-1----:R-:W3:Y:S01]  /*0120*/  LDG.E.64 R2, desc[UR6][R2.64] ;  /* 0x0000000602027981 */ /* 0x002ee2000c1e1b00 */
[----:B--2---:R-:W-:-:S06]  /*0130*/  IMAD.WIDE R4, R7, 0x8, R4 ;  /* 0x0000000807047825 */ /* 0x004fcc00078e0204 */
[----:B------:R-:W3:Y:S01]  /*0140*/  LDG.E.64 R4, desc[UR6][R4.64] ;  /* 0x0000000604047981 */ /* 0x000ee2000c1e1b00 */
[----:B------:R-:W-:Y:S02]  /*0150*/  ISETP.GE.U32.AND P1, PT, R8, 0x2, PT ;  /* 0x000000020800780c */ /* 0x000fe40003f26070 */
[----:B------:R-:W-:Y:S01]  /*0160*/  ISETP.NE.AND P0, PT, R11, RZ, PT ;  /* 0x000000ff0b00720c */ /* 0x000fe20003f05270 */
[----:B---3--:R-:W-:-:S08]  /*0170*/  DADD R6, R2, -R4 ;  /* 0x0000000002067229 */ /* 0x008fd00000000804 */
[----:B------:R-:W-:-:S07]  /*0180*/  DMUL R6, R6, R6 ;  /* 0x0000000606067228 */ /* 0x000fce0000000000 */
[----:B------:R0:W-:Y:S01]  /*0190*/  STS.64 [R9], R6 ;  /* 0x0000000609007388 */ /* 0x0001e20000000a00 */
[----:B------:R-:W-:Y:S06]  /*01a0*/  BAR.SYNC.DEFER_BLOCKING 0x0 ;  /* 0x0000000000007b1d */ /* 0x000fec0000010000 */
[----:B------:R-:W-:Y:S05]  /*01b0*/  @!P1 BRA `(.L_x_1) ;  /* 0x00000000002c9947 */ /* 0x000fea0003800000 */
.L_x_2:
[----:B------:R-:W-:-:S04]  /*01c0*/  SHF.R.U32.HI R10, RZ, 0x1, R8 ;  /* 0x00000001ff0a7819 */ /* 0x000fc80000011608 */
[----:B------:R-:W-:-:S13]  /*01d0*/  ISETP.GE.U32.AND P1, PT, R11, R10, PT ;  /* 0x0000000a0b00720c */ /* 0x000fda0003f26070 */
[----:B0-----:R-:W-:Y:S01]  /*01e0*/  @!P1 IMAD R6, R10, 0x8, R9 ;  /* 0x000000080a069824 */ /* 0x001fe200078e0209 */
[----:B------:R-:W-:Y:S04]  /*01f0*/  @!P1 LDS.64 R4, [R9] ;  /* 0x0000000009049984 */ /* 0x000fe80000000a00 */
[----:B------:R-:W0:Y:S02]  /*0200*/  @!P1 LDS.64 R2, [R6] ;  /* 0x0000000006029984 */ /* 0x000e240000000a00 */
[----:B0-----:R-:W-:-:S07]  /*0210*/  @!P1 DADD R2, R2, R4 ;  /* 0x0000000002029229 */ /* 0x001fce0000000004 */
[----:B------:R1:W-:Y:S01]  /*0220*/  @!P1 STS.64 [R9], R2 ;  /* 0x0000000209009388 */ /* 0x0003e20000000a00 */
[----:B------:R-:W-:Y:S01]  /*0230*/  BAR.SYNC.DEFER_BLOCKING 0x0 ;  /* 0x0000000000007b1d */ /* 0x000fe20000010000 */
[----:B------:R-:W-:Y:S01]  /*0240*/  ISETP.GT.U32.AND P1, PT, R8, 0x3, PT ;  /* 0x000000030800780c */ /* 0x000fe20003f24070 */
[----:B------:R-:W-:-:S12]  /*0250*/  IMAD.MOV.U32 R8, RZ, RZ, R10 ;  /* 0x000000ffff087224 */ /* 0x000fd800078e000a */
[----:B-1----:R-:W-:Y:S05]  /*0260*/  @P1 BRA `(.L_x_2) ;  /* 0xfffffffc00d41947 */ /* 0x002fea000383ffff */
.L_x_1:
[----:B------:R-:W-:Y:S05]  /*0270*/  @P0 EXIT ;  /* 0x000000000000094d */ /* 0x000fea0003800000 */
[----:B------:R-:W1:Y:S01]  /*0280*/  S2UR UR5, SR_CgaCtaId ;  /* 0x00000000000579c3 */ /* 0x000e620000008800 */
[----:B------:R-:W-:-:S07]  /*0290*/  UMOV UR4, 0x400 ;  /* 0x0000040000047882 */ /* 0x000fce0000000000 */
[----:B------:R-:W2:Y:S01]  /*02a0*/  LDC.64 R4, c[0x0][0x390] ;  /* 0x0000e400ff047b82 */ /* 0x000ea20000000a00 */
[----:B-1----:R-:W-:Y:S01]  /*02b0*/  ULEA UR4, UR5, UR4, 0x18 ;  /* 0x0000000405047291 */ /* 0x002fe2000f8ec0ff */
[----:B--2---:R-:W-:-:S08]  /*02c0*/  IMAD.WIDE.U32 R4, R0, 0x8, R4 ;  /* 0x0000000800047825 */ /* 0x004fd000078e0004 */
[----:B------:R-:W1:Y:S04]  /*02d0*/  LDS.64 R2, [UR4] ;  /* 0x00000004ff027984 */ /* 0x000e680008000a00 */
[----:B-1----:R-:W-:Y:S01]  /*02e0*/  STG.E.64 desc[UR6][R4.64], R2 ;  /* 0x0000000204007986 */ /* 0x002fe2000c101b06 */
[----:B------:R-:W-:Y:S05]  /*02f0*/  EXIT ;  /* 0x000000000000794d */ /* 0x000fea0003800000 */
.L_x_3:
        /* <DEDUP_REMOVED lines=16> */
.L_x_23:


//--------------------- .text.scalarvecmul2_gpu   --------------------------
	.section	.text.scalarvecmul2_gpu,"ax",@progbits
	.align	128
        .global         scalarvecmul2_gpu
        .type           scalarvecmul2_gpu,@function
        .size           scalarvecmul2_gpu,(.L_x_24 - scalarvecmul2_gpu)
        .other          scalarvecmul2_gpu,@"STO_CUDA_ENTRY STV_DEFAULT"
scalarvecmul2_gpu:
.text.scalarvecmul2_gpu:
        /* <DEDUP_REMOVED lines=13> */
[----:B-1----:R-:W3:Y:S01]  /*00d0*/  LDG.E.64 R2, desc[UR4][R2.64] ;  /* 0x0000000402027981 */ /* 0x002ee2000c1e1b00 */
[----:B--2---:R-:W-:-:S05]  /*00e0*/  IMAD.WIDE R4, R7, 0x8, R4 ;  /* 0x0000000807047825 */ /* 0x004fca00078e0204 */
[----:B------:R-:W3:Y:S02]  /*00f0*/  LDG.E.64 R6, desc[UR4][R4.64] ;  /* 0x0000000404067981 */ /* 0x000ee4000c1e1b00 */
[----:B---3--:R-:W-:-:S07]  /*0100*/  DFMA R6, R2, R8, R6 ;  /* 0x000000080206722b */ /* 0x008fce0000000006 */
[----:B------:R-:W-:Y:S01]  /*0110*/  STG.E.64 desc[UR4][R4.64], R6 ;  /* 0x0000000604007986 */ /* 0x000fe2000c101b04 */
[----:B------:R-:W-:Y:S05]  /*0120*/  EXIT ;  /* 0x000000000000794d */ /* 0x000fea0003800000 */
.L_x_4:
        /* <DEDUP_REMOVED lines=13> */
.L_x_24:


//--------------------- .text.scalarvecmul1_gpu   --------------------------
	.section	.text.scalarvecmul1_gpu,"ax",@progbits
	.align	128
        .global         scalarvecmul1_gpu
        .type           scalarvecmul1_gpu,@function
        .size           scalarvecmul1_gpu,(.L_x_25 - scalarvecmul1_gpu)
        .other          scalarvecmul1_gpu,@"STO_CUDA_ENTRY STV_DEFAULT"
scalarvecmul1_gpu:
.text.scalarvecmul1_gpu:
        /* <DEDUP_REMOVED lines=19> */
.L_x_5:
        /* <DEDUP_REMOVED lines=13> */
.L_x_25:


//--------------------- .text.matvecmul_gpu       --------------------------
	.section	.text.matvecmul_gpu,"ax",@progbits
	.align	128
        .global         matvecmul_gpu
        .type           matvecmul_gpu,@function
        .size           matvecmul_gpu,(.L_x_26 - matvecmul_gpu)
        .other          matvecmul_gpu,@"STO_CUDA_ENTRY STV_DEFAULT"
matvecmul_gpu:
.text.matvecmul_gpu:
        /* <DEDUP_REMOVED lines=9> */
[----:B------:R-:W1:Y:S01]  /*0090*/  LDCU.64 UR4, c[0x0][0x358] ;  /* 0x00006b00ff0477ac */ /* 0x000e620008000a00 */
[----:B0-----:R-:W-:-:S05]  /*00a0*/  IMAD.WIDE R2, R0, 0x4, R2 ;  /* 0x0000000400027825 */ /* 0x001fca00078e0202 */
[----:B-1----:R-:W2:Y:S04]  /*00b0*/  LDG.E R4, desc[UR4][R2.64] ;  /* 0x0000000402047981 */ /* 0x002ea8000c1e1900 */
[----:B------:R-:W2:Y:S01]  /*00c0*/  LDG.E R5, desc[UR4][R2.64+0x4] ;  /* 0x0000040402057981 */ /* 0x000ea2000c1e1900 */
[----:B------:R-:W-:Y:S01]  /*00d0*/  BSSY.RECONVERGENT B0, `(.L_x_6) ;  /* 0x00000d4000007945 */ /* 0x000fe20003800200 */
[----:B------:R-:W-:Y:S02]  /*00e0*/  CS2R R26, SRZ ;  /* 0x00000000001a7805 */ /* 0x000fe4000001ff00 */
[----:B--2---:R-:W-:-:S13]  /*00f0*/  ISETP.GE.AND P0, PT, R4, R5, PT ;  /* 0x000000050400720c */ /* 0x004fda0003f06270 */
[----:B------:R-:W-:Y:S05]  /*0100*/  @P0 BRA `(.L_x_7) ;  /* 0x0000000c00400947 */ /* 0x000fea0003800000 */
[----:B------:R-:W-:Y:S01]  /*0110*/  MOV R2, R4 ;  /* 0x0000000400027202 */ /* 0x000fe20000000f00 */
[----:B------:R-:W-:Y:S01]  /*0120*/  BSSY.RECONVERGENT B1, `(.L_x_8) ;  /* 0x0000068000017945 */ /* 0x000fe20003800200 */
[----:B------:R-:W-:Y:S02]  /*0130*/  CS2R R26, SRZ ;  /* 0x00000000001a7805 */ /* 0x000fe4000001ff00 */
[CC--:B------:R-:W-:Y:S02]  /*0140*/  IADD3 R3, PT, PT, -R5.reuse, R2.reuse, RZ ;  /* 0x0000000205037210 */ /* 0x0c0fe40007ffe1ff */
[----:B------:R-:W-:Y:S02]  /*0150*/  IADD3 R4, PT, PT, R5, -R2, RZ ;  /* 0x8000000205047210 */ /* 0x000fe40007ffe0ff */
[----:B------:R-:W-:Y:S02]  /*0160*/  ISETP.GT.U32.AND P1, PT, R3, -0x10, PT ;  /* 0xfffffff00300780c */ /* 0x000fe40003f24070 */
[----:B------:R-:W-:-:S04]  /*0170*/  LOP3.LUT R5, R4, 0xf, RZ, 0xc0, !PT ;  /* 0x0000000f04057812 */ /* 0x000fc800078ec0ff */
[----:B------:R-:W-:-:S07]  /*0180*/  ISETP.NE.AND P0, PT, R5, RZ, PT ;  /* 0x000000ff0500720c */ /* 0x000fce0003f05270 */
[----:B------:R-:W-:Y:S06]  /*0190*/  @P1 BRA `(.L_x_9) ;  /* 0x0000000400801947 */ /* 0x000fec0003800000 */
[----:B------:R-:W0:Y:S01]  /*01a0*/  LDC.64 R6, c[0x0][0x380] ;  /* 0x0000e000ff067b82 */ /* 0x000e220000000a00 */
[----:B------:R-:W-:Y:S02]  /*01b0*/  LOP3.LUT R3, R4, 0xfffffff0, RZ, 0xc0, !PT ;  /* 0xfffffff004037812 */ /* 0x000fe400078ec0ff */
[----:B------:R-:W-:Y:S02]  /*01c0*/  CS2R R26, SRZ ;  /* 0x00000000001a7805 */ /* 0x000fe4000001ff00 */
[----:B------:R-:W-:-:S03]  /*01d0*/  IADD3 R3, PT, PT, -R3, RZ, RZ ;  /* 0x000000ff03037210 */ /* 0x000fc60007ffe1ff */
[----:B------:R-:W1:Y:S01]  /*01e0*/  LDC.64 R8, c[0x0][0x388] ;  /* 0x0000e200ff087b82 */ /* 0x000e620000000a00 */
[----:B0-----:R-:W-:-:S04]  /*01f0*/  IADD3 R6, P1, PT, R6, 0x40, RZ ;  /* 0x0000004006067810 */ /* 0x001fc80007f3e0ff */
[----:B------:R-:W-:Y:S02]  /*0200*/  IADD3.X R7, PT, PT, RZ, R7, RZ, P1, !PT ;  /* 0x00000007ff077210 */ /* 0x000fe40000ffe4ff */
[----:B-1----:R-:W-:-:S04]  /*0210*/  IADD3 R8, P2, PT, R8, 0x20, RZ ;  /* 0x0000002008087810 */ /* 0x002fc80007f5e0ff */
[----:B------:R-:W-:-:S09]  /*0220*/  IADD3.X R9, PT, PT, RZ, R9, RZ, P2, !PT ;  /* 0x00000009ff097210 */ /* 0x000fd200017fe4ff */
.L_x_10:
[C---:B------:R-:W-:Y:S01]  /*0230*/  IMAD.WIDE R28, R2.reuse, 0x4, R8 ;  /* 0x00000004021c7825 */ /* 0x040fe200078e0208 */
[----:B------:R-:W0:Y:S04]  /*0240*/  LDC.64 R12, c[0x0][0x398] ;  /* 0x0000e600ff0c7b82 */ /* 0x000e280000000a00 */
[----:B------:R-:W0:Y:S01]  /*0250*/  LDG.E R15, desc[UR4][R28.64+-0x20] ;  /* 0xffffe0041c0f7981 */ /* 0x000e22000c1e1900 */
[----:B------:R-:W-:-:S03]  /*0260*/  IMAD.WIDE R10, R2, 0x8, R6 ;  /* 0x00000008020a7825 */ /* 0x000fc600078e0206 */
[----:B------:R-:W2:Y:S04]  /*0270*/  LDG.E R25, desc[UR4][R28.64+-0x1c] ;  /* 0xffffe4041c197981 */ /* 0x000ea8000c1e1900 */
[----:B------:R-:W3:Y:S04]  /*0280*/  LDG.E.64 R16, desc[UR4][R10.64+-0x40] ;  /* 0xffffc0040a107981 */ /* 0x000ee8000c1e1b00 */
[----:B------:R-:W4:Y:S04]  /*0290*/  LDG.E R19, desc[UR4][R28.64+-0x18] ;  /* 0xffffe8041c137981 */ /* 0x000f28000c1e1900 */
[----:B------:R-:W5:Y:S04]  /*02a0*/  LDG.E.64 R22, desc[UR4][R10.64+-0x38] ;  /* 0xffffc8040a167981 */ /* 0x000f68000c1e1b00 */
[----:B------:R-:W5:Y:S01]  /*02b0*/  LDG.E.64 R20, desc[UR4][R10.64+-0x30] ;  /* 0xffffd0040a147981 */ /* 0x000f62000c1e1b00 */
[----:B0-----:R-:W-:-:S06]  /*02c0*/  IMAD.WIDE R14, R15, 0x8, R12 ;  /* 0x000000080f0e7825 */ /* 0x001fcc00078e020c */
[----:B------:R-:W3:Y:S01]  /*02d0*/  LDG.E.64 R14, desc[UR4][R14.64] ;  /* 0x000000040e0e7981 */ /* 0x000ee2000c1e1b00 */
[----:B--2---:R-:W-:-:S04]  /*02e0*/  IMAD.WIDE R24, R25, 0x8, R12 ;  /* 0x0000000819187825 */ /* 0x004fc800078e020c */
[----:B----4-:R-:W-:-:S06]  /*02f0*/  IMAD.WIDE R18, R19, 0x8, R12 ;  /* 0x0000000813127825 */ /* 0x010fcc00078e020c */
[----:B------:R-:W2:Y:S01]  /*0300*/  LDG.E.64 R18, desc[UR4][R18.64] ;  /* 0x0000000412127981 */ /* 0x000ea2000c1e1b00 */
[----:B---3--:R-:W-:-:S03]  /*0310*/  DFMA R26, R16, R14, R26 ;  /* 0x0000000e101a722b */ /* 0x008fc6000000001a */
[----:B------:R-:W5:Y:S04]  /*0320*/  LDG.E.64 R14, desc[UR4][R24.64] ;  /* 0x00000004180e7981 */ /* 0x000f68000c1e1b00 */
[----:B------:R-:W3:Y:S04]  /*0330*/  LDG.E R17, desc[UR4][R28.64+-0x14] ;  /* 0xffffec041c117981 */ /* 0x000ee8000c1e1900 */
[----:B------:R-:W4:Y:S01]  /*0340*/  LDG.E R25, desc[UR4][R28.64+-0xc] ;  /* 0xfffff4041c197981 */ /* 0x000f22000c1e1900 */
[----:B-----5:R-:W-:-:S03]  /*0350*/  DFMA R22, R22, R14, R26 ;  /* 0x0000000e1616722b */ /* 0x020fc6000000001a */
[----:B------:R-:W5:Y:S01]  /*0360*/  LDG.E R15, desc[UR4][R28.64+-0x10] ;  /* 0xfffff0041c0f7981 */ /* 0x000f62000c1e1900 */
[----:B---3--:R-:W-:-:S03]  /*0370*/  IMAD.WIDE R16, R17, 0x8, R12 ;  /* 0x0000000811107825 */ /* 0x008fc600078e020c */
[----:B------:R-:W3:Y:S01]  /*0380*/  LDG.E R27, desc[UR4][R28.64+-0x8] ;  /* 0xfffff8041c1b7981 */ /* 0x000ee2000c1e1900 */
[----:B--2---:R-:W-:-:S03]  /*0390*/  DFMA R18, R20, R18, R22 ;  /* 0x000000121412722b */ /* 0x004fc60000000016 */
[----:B------:R-:W2:Y:S04]  /*03a0*/  LDG.E.64 R22, desc[UR4][R10.64+-0x28] ;  /* 0xffffd8040a167981 */ /* 0x000ea8000c1e1b00 */
[----:B------:R-:W2:Y:S01]  /*03b0*/  LDG.E.64 R16, desc[UR4][R16.64] ;  /* 0x0000000410107981 */ /* 0x000ea2000c1e1b00 */
[----:B----4-:R-:W-:-:S05]  /*03c0*/  IMAD.WIDE R24, R25, 0x8, R12 ;  /* 0x0000000819187825 */ /* 0x010fca00078e020c */
[----:B------:R-:W4:Y:S04]  /*03d0*/  LDG.E.64 R20, desc[UR4][R24.64] ;  /* 0x0000000418147981 */ /* 0x000f28000c1e1b00 */
[----:B------:R-:W4:Y:S01]  /*03e0*/  LDG.E R25, desc[UR4][R28.64+0x4] ;  /* 0x000004041c197981 */ /* 0x000f22000c1e1900 */
[----:B-----5:R-:W-:-:S06]  /*03f0*/  IMAD.WIDE R14, R15, 0x8, R12 ;  /* 0x000000080f0e7825 */ /* 0x020fcc00078e020c */
[----:B------:R-:W5:Y:S01]  /*0400*/  LDG.E.64 R14, desc[UR4][R14.64] ;  /* 0x000000040e0e7981 */ /* 0x000f62000c1e1b00 */
[----:B--2---:R-:W-:-:S03]  /*0410*/  DFMA R22, R22, R16, R18 ;  /* 0x000000101616722b */ /* 0x004fc60000000012 */
[----:B------:R-:W5:Y:S04]  /*0420*/  LDG.E.64 R18, desc[UR4][R10.64+-0x20] ;  /* 0xffffe0040a127981 */ /* 0x000f68000c1e1b00 */
[----:B------:R-:W4:Y:S01]  /*0430*/  LDG.E.64 R16, desc[UR4][R10.64+-0x18] ;  /* 0xffffe8040a107981 */ /* 0x000f22000c1e1b00 */
[----:B---3--:R-:W-:Y:S01]  /*0440*/  IMAD.WIDE R26, R27, 0x8, R12 ;  /* 0x000000081b1a7825 */ /* 0x008fe200078e020c */
[----:B-----5:R-:W-:Y:S02]  /*0450*/  DFMA R18, R18, R14, R22 ;  /* 0x0000000e1212722b */ /* 0x020fe40000000016 */
[----:B------:R-:W2:Y:S04]  /*0460*/  LDG.E R15, desc[UR4][R28.64+-0x4] ;  /* 0xfffffc041c0f7981 */ /* 0x000ea8000c1e1900 */
[----:B------:R-:W3:Y:S02]  /*0470*/  LDG.E.64 R22, desc[UR4][R10.64+-0x10] ;  /* 0xfffff0040a167981 */ /* 0x000ee4000c1e1b00 */
[----:B----4-:R-:W-:-:S02]  /*0480*/  DFMA R20, R16, R20, R18 ;  /* 0x000000141014722b */ /* 0x010fc40000000012 */
[----:B------:R-:W3:Y:S04]  /*0490*/  LDG.E.64 R16, desc[UR4][R26.64] ;  /* 0x000000041a107981 */ /* 0x000ee8000c1e1b00 */
[----:B------:R-:W4:Y:S04]  /*04a0*/  LDG.E R19, desc[UR4][R28.64] ;  /* 0x000000041c137981 */ /* 0x000f28000c1e1900 */
[----:B------:R-:W5:Y:S01]  /*04b0*/  LDG.E R27, desc[UR4][R28.64+0x8] ;  /* 0x000008041c1b7981 */ /* 0x000f62000c1e1900 */
[----:B--2---:R-:W-:Y:S01]  /*04c0*/  IMAD.WIDE R14, R15, 0x8, R12 ;  /* 0x000000080f0e7825 */ /* 0x004fe200078e020c */
[----:B---3--:R-:W-:-:S02]  /*04d0*/  DFMA R22, R22, R16, R20 ;  /* 0x000000101616722b */ /* 0x008fc40000000014 */
[----:B------:R-:W2:Y:S04]  /*04e0*/  LDG.E.64 R20, desc[UR4][R10.64+-0x8] ;  /* 0xfffff8040a147981 */ /* 0x000ea8000c1e1b00 */
[----:B------:R-:W2:Y:S01]  /*04f0*/  LDG.E.64 R16, desc[UR4][R14.64] ;  /* 0x000000040e107981 */ /* 0x000ea2000c1e1b00 */
[----:B----4-:R-:W-:-:S06]  /*0500*/  IMAD.WIDE R18, R19, 0x8, R12 ;  /* 0x0000000813127825 */ /* 0x010fcc00078e020c */
[----:B------:R-:W3:Y:S04]  /*0510*/  LDG.E.64 R18, desc[UR4][R18.64] ;  /* 0x0000000412127981 */ /* 0x000ee8000c1e1b00 */
[----:B------:R-:W3:Y:S01]  /*0520*/  LDG.E.64 R14, desc[UR4][R10.64] ;  /* 0x000000040a0e7981 */ /* 0x000ee2000c1e1b00 */
[----:B--2---:R-:W-:Y:S01]  /*0530*/  DFMA R20, R20, R16, R22 ;  /* 0x000000101414722b */ /* 0x004fe20000000016 */
[--C-:B------:R-:W-:Y:S02]  /*0540*/  IMAD.WIDE R16, R25, 0x8, R12.reuse ;  /* 0x0000000819107825 */ /* 0x100fe400078e020c */
[----:B------:R-:W2:Y:S02]  /*0550*/  LDG.E.64 R22, desc[UR4][R10.64+0x18] ;  /* 0x000018040a167981 */ /* 0x000ea4000c1e1b00 */
[----:B-----5:R-:W-:-:S02]  /*0560*/  IMAD.WIDE R26, R27, 0x8, R12 ;  /* 0x000000081b1a7825 */ /* 0x020fc400078e020c */
[----:B------:R-:W4:Y:S01]  /*0570*/  LDG.E R25, desc[UR4][R28.64+0x10] ;  /* 0x000010041c197981 */ /* 0x000f22000c1e1900 */
[----:B---3--:R-:W-:-:S03]  /*0580*/  DFMA R18, R14, R18, R20 ;  /* 0x000000120e12722b */ /* 0x008fc60000000014 */
[----:B------:R-:W3:Y:S04]  /*0590*/  LDG.E.64 R16, desc[UR4][R16.64] ;  /* 0x0000000410107981 */ /* 0x000ee8000c1e1b00 */
[----:B------:R-:W3:Y:S04]  /*05a0*/  LDG.E.64 R20, desc[UR4][R10.64+0x8] ;  /* 0x000008040a147981 */ /* 0x000ee8000c1e1b00 */
[----:B------:R-:W5:Y:S01]  /*05b0*/  LDG.E R15, desc[UR4][R28.64+0xc] ;  /* 0x00000c041c0f7981 */ /* 0x000f62000c1e1900 */
[----:B---3--:R-:W-:-:S03]  /*05c0*/  DFMA R20, R20, R16, R18 ;  /* 0x000000101414722b */ /* 0x008fc60000000012 */
[----:B------:R-:W3:Y:S01]  /*05d0*/  LDG.E.64 R18, desc[UR4][R10.64+0x10] ;  /* 0x000010040a127981 */ /* 0x000ee2000c1e1b00 */
[----:B-----5:R-:W-:-:S03]  /*05e0*/  IMAD.WIDE R14, R15, 0x8, R12 ;  /* 0x000000080f0e7825 */ /* 0x020fc600078e020c */
[----:B------:R-:W3:Y:S04]  /*05f0*/  LDG.E.64 R16, desc[UR4][R26.64] ;  /* 0x000000041a107981 */ /* 0x000ee8000c1e1b00 */
[----:B------:R-:W2:Y:S04]  /*0600*/  LDG.E.64 R14, desc[UR4][R14.64] ;  /* 0x000000040e0e7981 */ /* 0x000ea8000c1e1b00 */
[----:B------:R-:W5:Y:S01]  /*0610*/  LDG.E R27, desc[UR4][R28.64+0x18] ;  /* 0x000018041c1b7981 */ /* 0x000f62000c1e1900 */
[----:B---3--:R-:W-:-:S03]  /*0620*/  DFMA R18, R18, R16, R20 ;  /* 0x000000101212722b */ /* 0x008fc60000000014 */
[----:B------:R-:W3:Y:S01]  /*0630*/  LDG.E R21, desc[UR4][R28.64+0x14] ;  /* 0x000014041c157981 */ /* 0x000ee2000c1e1900 */
[----:B----4-:R-:W-:-:S03]  /*0640*/  IMAD.WIDE R16, R25, 0x8, R12 ;  /* 0x0000000819107825 */ /* 0x010fc600078e020c */
[----:B------:R-:W4:Y:S01]  /*0650*/  LDG.E R25, desc[UR4][R28.64+0x1c] ;  /* 0x00001c041c197981 */ /* 0x000f22000c1e1900 */
[----:B--2---:R-:W-:-:S03]  /*0660*/  DFMA R22, R22, R14, R18 ;  /* 0x0000000e1616722b */ /* 0x004fc60000000012 */
[----:B------:R-:W2:Y:S04]  /*0670*/  LDG.E.64 R14, desc[UR4][R10.64+0x20] ;  /* 0x000020040a0e7981 */ /* 0x000ea8000c1e1b00 */
[----:B------:R-:W2:Y:S04]  /*0680*/  LDG.E.64 R16, desc[UR4][R16.64] ;  /* 0x0000000410107981 */ /* 0x000ea8000c1e1b00 */
[----:B------:R-:W4:Y:S01]  /*0690*/  LDG.E.64 R18, desc[UR4][R10.64+0x28] ;  /* 0x000028040a127981 */ /* 0x000f22000c1e1b00 */
[----:B---3--:R-:W-:-:S06]  /*06a0*/  IMAD.WIDE R20, R21, 0x8, R12 ;  /* 0x0000000815147825 */ /* 0x008fcc00078e020c */
[----:B------:R-:W3:Y:S01]  /*06b0*/  LDG.E.64 R20, desc[UR4][R20.64] ;  /* 0x0000000414147981 */ /* 0x000ee2000c1e1b00 */
[----:B--2---:R-:W-:Y:S01]  /*06c0*/  DFMA R14, R14, R16, R22 ;  /* 0x000000100e0e722b */ /* 0x004fe20000000016 */
[--C-:B-----5:R-:W-:Y:S02]  /*06d0*/  IMAD.WIDE R22, R27, 0x8, R12.reuse ;  /* 0x000000081b167825 */ /* 0x120fe400078e020c */
[----:B------:R-:W2:Y:S02]  /*06e0*/  LDG.E.64 R16, desc[UR4][R10.64+0x30] ;  /* 0x000030040a107981 */ /* 0x000ea4000c1e1b00 */
[----:B----4-:R-:W-:Y:S02]  /*06f0*/  IMAD.WIDE R12, R25, 0x8, R12 ;  /* 0x00000008190c7825 */ /* 0x010fe400078e020c */
[----:B------:R-:W4:Y:S04]  /*0700*/  LDG.E.64 R26, desc[UR4][R10.64+0x38] ;  /* 0x000038040a1a7981 */ /* 0x000f28000c1e1b00 */
[----:B------:R-:W2:Y:S04]  /*0710*/  LDG.E.64 R22, desc[UR4][R22.64] ;  /* 0x0000000416167981 */ /* 0x000ea8000c1e1b00 */
[----:B------:R-:W4:Y:S01]  /*0720*/  LDG.E.64 R12, desc[UR4][R12.64] ;  /* 0x000000040c0c7981 */ /* 0x000f22000c1e1b00 */
[----:B------:R-:W-:-:S04]  /*0730*/  IADD3 R3, PT, PT, R3, 0x10, RZ ;  /* 0x0000001003037810 */ /* 0x000fc80007ffe0ff */
[----:B------:R-:W-:Y:S02]  /*0740*/  ISETP.NE.AND P1, PT, R3, RZ, PT ;  /* 0x000000ff0300720c */ /* 0x000fe40003f25270 */
[----:B------:R-:W-:Y:S01]  /*0750*/  IADD3 R2, PT, PT, R2, 0x10, RZ ;  /* 0x0000001002027810 */ /* 0x000fe20007ffe0ff */
[----:B---3--:R-:W-:-:S08]  /*0760*/  DFMA R14, R18, R20, R14 ;  /* 0x00000014120e722b */ /* 0x008fd0000000000e */
[----:B--2---:R-:W-:-:S08]  /*0770*/  DFMA R14, R16, R22, R14 ;  /* 0x00000016100e722b */ /* 0x004fd0000000000e */
[----:B----4-:R-:W-:Y:S01]  /*0780*/  DFMA R26, R26, R12, R14 ;  /* 0x0000000c1a1a722b */ /* 0x010fe2000000000e */
[----:B------:R-:W-:Y:S10]  /*0790*/  @P1 BRA `(.L_x_10) ;  /* 0xfffffff800a41947 */ /* 0x000ff4000383ffff */
.L_x_9:
[----:B------:R-:W-:Y:S05]  /*07a0*/  BSYNC.RECONVERGENT B1 ;  /* 0x0000000000017941 */ /* 0x000fea0003800200 */
.L_x_8:
[----:B------:R-:W-:Y:S05]  /*07b0*/  @!P0 BRA `(.L_x_7) ;  /* 0x0000000400948947 */ /* 0x000fea0003800000 */
[----:B------:R-:W-:Y:S01]  /*07c0*/  ISETP.GE.U32.AND P0, PT, R5, 0x8, PT ;  /* 0x000000080500780c */ /* 0x000fe20003f06070 */
[----:B------:R-:W-:Y:S01]  /*07d0*/  BSSY.RECONVERGENT B1, `(.L_x_11) ;  /* 0x0000032000017945 */ /* 0x000fe20003800200 */
[----:B------:R-:W-:-:S04]  /*07e0*/  LOP3.LUT R3, R4, 0x7, RZ, 0xc0, !PT ;  /* 0x0000000704037812 */ /* 0x000fc800078ec0ff */
[----:B------:R-:W-:-:S07]  /*07f0*/  ISETP.NE.AND P1, PT, R3, RZ, PT ;  /* 0x000000ff0300720c */ /* 0x000fce0003f25270 */
[----:B------:R-:W-:Y:S06]  /*0800*/  @!P0 BRA `(.L_x_12) ;  /* 0x0000000000b88947 */ /* 0x000fec0003800000 */
[----:B------:R-:W0:Y:S08]  /*0810*/  LDC.64 R28, c[0x0][0x388] ;  /* 0x0000e200ff1c7b82 */ /* 0x000e300000000a00 */
[----:B------:R-:W1:Y:S08]  /*0820*/  LDC.64 R6, c[0x0][0x380] ;  /* 0x0000e000ff067b82 */ /* 0x000e700000000a00 */
[----:B------:R-:W2:Y:S01]  /*0830*/  LDC.64 R8, c[0x0][0x398] ;  /* 0x0000e600ff087b82 */ /* 0x000ea20000000a00 */
[----:B0-----:R-:W-:-:S05]  /*0840*/  IMAD.WIDE R28, R2, 0x4, R28 ;  /* 0x00000004021c7825 */ /* 0x001fca00078e021c */
[----:B------:R-:W2:Y:S04]  /*0850*/  LDG.E R25, desc[UR4][R28.64] ;  /* 0x000000041c197981 */ /* 0x000ea8000c1e1900 */
[----:B------:R-:W3:Y:S01]  /*0860*/  LDG.E R23, desc[UR4][R28.64+0x4] ;  /* 0x000004041c177981 */ /* 0x000ee2000c1e1900 */
[----:B-1----:R-:W-:-:S03]  /*0870*/  IMAD.WIDE R6, R2, 0x8, R6 ;  /* 0x0000000802067825 */ /* 0x002fc600078e0206 */
[----:B------:R-:W4:Y:S04]  /*0880*/  LDG.E R21, desc[UR4][R28.64+0x8] ;  /* 0x000008041c157981 */ /* 0x000f28000c1e1900 */
[----:B------:R-:W5:Y:S04]  /*0890*/  LDG.E.64 R16, desc[UR4][R6.64] ;  /* 0x0000000406107981 */ /* 0x000f68000c1e1b00 */
[----:B------:R-:W5:Y:S04]  /*08a0*/  LDG.E R11, desc[UR4][R28.64+0xc] ;  /* 0x00000c041c0b7981 */ /* 0x000f68000c1e1900 */
[----:B------:R-:W5:Y:S04]  /*08b0*/  LDG.E.64 R12, desc[UR4][R6.64+0x8] ;  /* 0x00000804060c7981 */ /* 0x000f68000c1e1b00 */
[----:B------:R-:W5:Y:S04]  /*08c0*/  LDG.E R15, desc[UR4][R28.64+0x10] ;  /* 0x000010041c0f7981 */ /* 0x000f68000c1e1900 */
[----:B------:R-:W5:Y:S01]  /*08d0*/  LDG.E R5, desc[UR4][R28.64+0x1c] ;  /* 0x00001c041c057981 */ /* 0x000f62000c1e1900 */
[----:B--2---:R-:W-:-:S05]  /*08e0*/  IMAD.WIDE R24, R25, 0x8, R8 ;  /* 0x0000000819187825 */ /* 0x004fca00078e0208 */
[----:B------:R-:W2:Y:S01]  /*08f0*/  LDG.E.64 R18, desc[UR4][R24.64] ;  /* 0x0000000418127981 */ /* 0x000ea2000c1e1b00 */
[----:B---3--:R-:W-:-:S06]  /*0900*/  IMAD.WIDE R22, R23, 0x8, R8 ;  /* 0x0000000817167825 */ /* 0x008fcc00078e0208 */
[----:B------:R-:W3:Y:S01]  /*0910*/  LDG.E.64 R22, desc[UR4][R22.64] ;  /* 0x0000000416167981 */ /* 0x000ee2000c1e1b00 */
[----:B----4-:R-:W-:-:S03]  /*0920*/  IMAD.WIDE R20, R21, 0x8, R8 ;  /* 0x0000000815147825 */ /* 0x010fc600078e0208 */
[----:B------:R-:W4:Y:S04]  /*0930*/  LDG.E R25, desc[UR4][R28.64+0x18] ;  /* 0x000018041c197981 */ /* 0x000f28000c1e1900 */
[----:B------:R-:W4:Y:S01]  /*0940*/  LDG.E.64 R20, desc[UR4][R20.64] ;  /* 0x0000000414147981 */ /* 0x000f22000c1e1b00 */
[----:B-----5:R-:W-:-:S06]  /*0950*/  IMAD.WIDE R10, R11, 0x8, R8 ;  /* 0x000000080b0a7825 */ /* 0x020fcc00078e0208 */
[----:B------:R-:W5:Y:S01]  /*0960*/  LDG.E.64 R10, desc[UR4][R10.64] ;  /* 0x000000040a0a7981 */ /* 0x000f62000c1e1b00 */
[----:B--2---:R-:W-:-:S03]  /*0970*/  DFMA R16, R16, R18, R26 ;  /* 0x000000121010722b */ /* 0x004fc6000000001a */
[----:B------:R-:W2:Y:S04]  /*0980*/  LDG.E.64 R18, desc[UR4][R6.64+0x10] ;  /* 0x0000100406127981 */ /* 0x000ea8000c1e1b00 */
[----:B------:R-:W5:Y:S01]  /*0990*/  LDG.E R27, desc[UR4][R28.64+0x14] ;  /* 0x000014041c1b7981 */ /* 0x000f62000c1e1900 */
[----:B---3--:R-:W-:-:S03]  /*09a0*/  DFMA R22, R12, R22, R16 ;  /* 0x000000160c16722b */ /* 0x008fc60000000010 */
[----:B------:R-:W3:Y:S01]  /*09b0*/  LDG.E.64 R12, desc[UR4][R6.64+0x18] ;  /* 0x00001804060c7981 */ /* 0x000ee2000c1e1b00 */
[----:B------:R-:W-:-:S03]  /*09c0*/  IMAD.WIDE R14, R15, 0x8, R8 ;  /* 0x000000080f0e7825 */ /* 0x000fc600078e0208 */
[----:B------:R-:W3:Y:S04]  /*09d0*/  LDG.E.64 R16, desc[UR4][R6.64+0x20] ;  /* 0x0000200406107981 */ /* 0x000ee8000c1e1b00 */
[----:B------:R-:W3:Y:S01]  /*09e0*/  LDG.E.64 R14, desc[UR4][R14.64] ;  /* 0x000000040e0e7981 */ /* 0x000ee2000c1e1b00 */
[----:B----4-:R-:W-:-:S06]  /*09f0*/  IMAD.WIDE R24, R25, 0x8, R8 ;  /* 0x0000000819187825 */ /* 0x010fcc00078e0208 */
[----:B------:R-:W4:Y:S01]  /*0a00*/  LDG.E.64 R24, desc[UR4][R24.64] ;  /* 0x0000000418187981 */ /* 0x000f22000c1e1b00 */
[----:B--2---:R-:W-:-:S03]  /*0a10*/  DFMA R18, R18, R20, R22 ;  /* 0x000000141212722b */ /* 0x004fc60000000016 */
[----:B------:R-:W2:Y:S01]  /*0a20*/  LDG.E.64 R20, desc[UR4][R6.64+0x28] ;  /* 0x0000280406147981 */ /* 0x000ea2000c1e1b00 */
[----:B-----5:R-:W-:-:S03]  /*0a30*/  IMAD.WIDE R22, R27, 0x8, R8 ;  /* 0x000000081b167825 */ /* 0x020fc600078e0208 */
[----:B------:R-:W5:Y:S04]  /*0a40*/  LDG.E.64 R26, desc[UR4][R6.64+0x38] ;  /* 0x00003804061a7981 */ /* 0x000f68000c1e1b00 */
[----:B------:R-:W2:Y:S01]  /*0a50*/  LDG.E.64 R22, desc[UR4][R22.64] ;  /* 0x0000000416167981 */ /* 0x000ea2000c1e1b00 */
[----:B---3--:R-:W-:Y:S01]  /*0a60*/  DFMA R12, R12, R10, R18 ;  /* 0x0000000a0c0c722b */ /* 0x008fe20000000012 */
[----:B------:R-:W-:Y:S02]  /*0a70*/  IMAD.WIDE R8, R5, 0x8, R8 ;  /* 0x0000000805087825 */ /* 0x000fe400078e0208 */
[----:B------:R-:W4:Y:S04]  /*0a80*/  LDG.E.64 R10, desc[UR4][R6.64+0x30] ;  /* 0x00003004060a7981 */ /* 0x000f28000c1e1b00 */
[----:B------:R-:W5:Y:S01]  /*0a90*/  LDG.E.64 R8, desc[UR4][R8.64] ;  /* 0x0000000408087981 */ /* 0x000f62000c1e1b00 */
[----:B------:R-:W-:Y:S01]  /*0aa0*/  DFMA R12, R16, R14, R12 ;  /* 0x0000000e100c722b */ /* 0x000fe2000000000c */
[----:B------:R-:W-:-:S07]  /*0ab0*/  IADD3 R2, PT, PT, R2, 0x8, RZ ;  /* 0x0000000802027810 */ /* 0x000fce0007ffe0ff */
[----:B--2---:R-:W-:-:S08]  /*0ac0*/  DFMA R12, R20, R22, R12 ;  /* 0x00000016140c722b */ /* 0x004fd0000000000c */
[----:B----4-:R-:W-:-:S08]  /*0ad0*/  DFMA R10, R10, R24, R12 ;  /* 0x000000180a0a722b */ /* 0x010fd0000000000c */
[----:B-----5:R-:W-:-:S11]  /*0ae0*/  DFMA R26, R26, R8, R10 ;  /* 0x000000081a1a722b */ /* 0x020fd6000000000a */
.L_x_12:
[----:B------:R-:W-:Y:S05]  /*0af0*/  BSYNC.RECONVERGENT B1 ;  /* 0x0000000000017941 */ /* 0x000fea0003800200 */
.L_x_11:
        /* <DEDUP_REMOVED lines=10> */
[----:B------:R-:W1:Y:S04]  /*0ba0*/  LDG.E R15, desc[UR4][R4.64] ;  /* 0x00000004040f7981 */ /* 0x000e68000c1e1900 */
[----:B------:R-:W3:Y:S04]  /*0bb0*/  LDG.E R11, desc[UR4][R4.64+0x4] ;  /* 0x00000404040b7981 */ /* 0x000ee8000c1e1900 */
[----:B------:R-:W4:Y:S04]  /*0bc0*/  LDG.E R7, desc[UR4][R4.64+0x8] ;  /* 0x0000080404077981 */ /* 0x000f28000c1e1900 */
[----:B------:R-:W5:Y:S01]  /*0bd0*/  LDG.E R3, desc[UR4][R4.64+0xc] ;  /* 0x00000c0404037981 */ /* 0x000f62000c1e1900 */
[----:B--2---:R-:W-:-:S05]  /*0be0*/  IMAD.WIDE R20, R2, 0x8, R20 ;  /* 0x0000000802147825 */ /* 0x004fca00078e0214 */
[----:B------:R-:W2:Y:S04]  /*0bf0*/  LDG.E.64 R12, desc[UR4][R20.64] ;  /* 0x00000004140c7981 */ /* 0x000ea8000c1e1b00 */
[----:B------:R-:W2:Y:S04]  /*0c00*/  LDG.E.64 R8, desc[UR4][R20.64+0x8] ;  /* 0x0000080414087981 */ /* 0x000ea8000c1e1b00 */
[----:B------:R-:W2:Y:S01]  /*0c10*/  LDG.E.64 R4, desc[UR4][R20.64+0x10] ;  /* 0x0000100414047981 */ /* 0x000ea2000c1e1b00 */
[----:B-1----:R-:W-:-:S04]  /*0c20*/  IMAD.WIDE R14, R15, 0x8, R18 ;  /* 0x000000080f0e7825 */ /* 0x002fc800078e0212 */
[--C-:B---3--:R-:W-:Y:S02]  /*0c30*/  IMAD.WIDE R10, R11, 0x8, R18.reuse ;  /* 0x000000080b0a7825 */ /* 0x108fe400078e0212 */
[----:B------:R-:W2:Y:S02]  /*0c40*/  LDG.E.64 R14, desc[UR4][R14.64] ;  /* 0x000000040e0e7981 */ /* 0x000ea4000c1e1b00 */
[--C-:B----4-:R-:W-:Y:S02]  /*0c50*/  IMAD.WIDE R6, R7, 0x8, R18.reuse ;  /* 0x0000000807067825 */ /* 0x110fe400078e0212 */
[----:B------:R-:W3:Y:S02]  /*0c60*/  LDG.E.64 R10, desc[UR4][R10.64] ;  /* 0x000000040a0a7981 */ /* 0x000ee4000c1e1b00 */
[----:B-----5:R-:W-:Y:S02]  /*0c70*/  IMAD.WIDE R22, R3, 0x8, R18 ;  /* 0x0000000803167825 */ /* 0x020fe400078e0212 */
[----:B------:R-:W4:Y:S04]  /*0c80*/  LDG.E.64 R6, desc[UR4][R6.64] ;  /* 0x0000000406067981 */ /* 0x000f28000c1e1b00 */
[----:B------:R-:W5:Y:S04]  /*0c90*/  LDG.E.64 R18, desc[UR4][R20.64+0x18] ;  /* 0x0000180414127981 */ /* 0x000f68000c1e1b00 */
[----:B------:R-:W5:Y:S01]  /*0ca0*/  LDG.E.64 R22, desc[UR4][R22.64] ;  /* 0x0000000416167981 */ /* 0x000f62000c1e1b00 */
[----:B------:R-:W-:Y:S01]  /*0cb0*/  IADD3 R2, PT, PT, R2, 0x4, RZ ;  /* 0x0000000402027810 */ /* 0x000fe20007ffe0ff */
[----:B--2---:R-:W-:-:S08]  /*0cc0*/  DFMA R12, R12, R14, R26 ;  /* 0x0000000e0c0c722b */ /* 0x004fd0000000001a */
[----:B---3--:R-:W-:-:S08]  /*0cd0*/  DFMA R8, R8, R10, R12 ;  /* 0x0000000a0808722b */ /* 0x008fd0000000000c */
[----:B----4-:R-:W-:-:S08]  /*0ce0*/  DFMA R4, R4, R6, R8 ;  /* 0x000000060404722b */ /* 0x010fd00000000008 */
[----:B-----5:R-:W-:-:S11]  /*0cf0*/  DFMA R26, R18, R22, R4 ;  /* 0x00000016121a722b */ /* 0x020fd60000000004 */
.L_x_14:
[----:B------:R-:W-:Y:S05]  /*0d00*/  BSYNC.RECONVERGENT B1 ;  /* 0x0000000000017941 */ /* 0x000fea0003800200 */
.L_x_13:
[----:B------:R-:W-:Y:S05]  /*0d10*/  @!P1 BRA `(.L_x_7) ;  /* 0x00000000003c9947 */ /* 0x000fea0003800000 */
[----:B------:R-:W0:Y:S01]  /*0d20*/  LDC.64 R14, c[0x0][0x398] ;  /* 0x0000e600ff0e7b82 */ /* 0x000e220000000a00 */
[----:B------:R-:W-:-:S07]  /*0d30*/  IADD3 R16, PT, PT, -R16, RZ, RZ ;  /* 0x000000ff10107210 */ /* 0x000fce0007ffe1ff */
[----:B------:R-:W1:Y:S08]  /*0d40*/  LDC.64 R12, c[0x0][0x380] ;  /* 0x0000e000ff0c7b82 */ /* 0x000e700000000a00 */
[----:B------:R-:W2:Y:S02]  /*0d50*/  LDC.64 R10, c[0x0][0x388] ;  /* 0x0000e200ff0a7b82 */ /* 0x000ea40000000a00 */
.L_x_15:
[----:B--2---:R-:W-:-:S06]  /*0d60*/  IMAD.WIDE R4, R2, 0x4, R10 ;  /* 0x0000000402047825 */ /* 0x004fcc00078e020a */
[----:B------:R-:W0:Y:S01]  /*0d70*/  LDG.E R5, desc[UR4][R4.64] ;  /* 0x0000000404057981 */ /* 0x000e22000c1e1900 */
[----:B-1----:R-:W-:-:S06]  /*0d80*/  IMAD.WIDE R6, R2, 0x8, R12 ;  /* 0x0000000802067825 */ /* 0x002fcc00078e020c */
[----:B------:R-:W2:Y:S01]  /*0d90*/  LDG.E.64 R6, desc[UR4][R6.64] ;  /* 0x0000000406067981 */ /* 0x000ea2000c1e1b00 */
[----:B------:R-:W-:Y:S01]  /*0da0*/  IADD3 R16, PT, PT, R16, 0x1, RZ ;  /* 0x0000000110107810 */ /* 0x000fe20007ffe0ff */
[----:B0-----:R-:W-:-:S06]  /*0db0*/  IMAD.WIDE R8, R5, 0x8, R14 ;  /* 0x0000000805087825 */ /* 0x001fcc00078e020e */
[----:B------:R-:W2:Y:S01]  /*0dc0*/  LDG.E.64 R8, desc[UR4][R8.64] ;  /* 0x0000000408087981 */ /* 0x000ea2000c1e1b00 */
[----:B------:R-:W-:Y:S02]  /*0dd0*/  ISETP.NE.AND P0, PT, R16, RZ, PT ;  /* 0x000000ff1000720c */ /* 0x000fe40003f05270 */
[----:B------:R-:W-:Y:S01]  /*0de0*/  IADD3 R2, PT, PT, R2, 0x1, RZ ;  /* 0x0000000102027810 */ /* 0x000fe20007ffe0ff */
[----:B--2---:R-:W-:-:S10]  /*0df0*/  DFMA R26, R6, R8, R26 ;  /* 0x00000008061a722b */ /* 0x004fd4000000001a */
[----:B------:R-:W-:Y:S05]  /*0e00*/  @P0 BRA `(.L_x_15) ;  /* 0xfffffffc00d40947 */ /* 0x000fea000383ffff */
.L_x_7:
[----:B------:R-:W-:Y:S05]  /*0e10*/  BSYNC.RECONVERGENT B0 ;  /* 0x0000000000007941 */ /* 0x000fea0003800200 */
.L_x_6:
[----:B------:R-:W0:Y:S02]  /*0e20*/  LDC.64 R2, c[0x0][0x3a0] ;  /* 0x0000e800ff027b82 */ /* 0x000e240000000a00 */
[----:B0-----:R-:W-:-:S05]  /*0e30*/  IMAD.WIDE R2, R0, 0x8, R2 ;  /* 0x0000000800027825 */ /* 0x001fca00078e0202 */
[----:B------:R-:W-:Y:S01]  /*0e40*/  STG.E.64 desc[UR4][R2.64], R26 ;  /* 0x0000001a02007986 */ /* 0x000fe2000c101b04 */
[----:B------:R-:W-:Y:S05]  /*0e50*/  EXIT ;  /* 0x000000000000794d */ /* 0x000fea0003800000 */
.L_x_16:
        /* <DEDUP_REMOVED lines=10> */
.L_x_26:


//--------------------- .text.vecvecmul_gpu       --------------------------
	.section	.text.vecvecmul_gpu,"ax",@progbits
	.align	128
        .global         vecvecmul_gpu
        .type           vecvecmul_gpu,@function
        .size           vecvecmul_gpu,(.L_x_27 - vecvecmul_gpu)
        .other          vecvecmul_gpu,@"STO_CUDA_ENTRY STV_DEFAULT"
vecvecmul_gpu:
.text.vecvecmul_gpu:
        /* <DEDUP_REMOVED lines=23> */
[----:B---3--:R-:W-:-:S07]  /*0170*/  DMUL R6, R2, R4 ;  /* 0x0000000402067228 */ /* 0x008fce0000000000 */
[----:B------:R0:W-:Y:S01]  /*0180*/  STS.64 [R9], R6 ;  /* 0x0000000609007388 */ /* 0x0001e20000000a00 */
[----:B------:R-:W-:Y:S06]  /*0190*/  BAR.SYNC.DEFER_BLOCKING 0x0 ;  /* 0x0000000000007b1d */ /* 0x000fec0000010000 */
[----:B------:R-:W-:Y:S05]  /*01a0*/  @!P1 BRA `(.L_x_17) ;  /* 0x00000000002c9947 */ /* 0x000fea0003800000 */
.L_x_18:
        /* <DEDUP_REMOVED lines=11> */
.L_x_17:
        /* <DEDUP_REMOVED lines=9> */
.L_x_19:
        /* <DEDUP_REMOVED lines=9> */
.L_x_27:


//--------------------- .text.init_conj_grad_gpu  --------------------------
	.section	.text.init_conj_grad_gpu,"ax",@progbits
	.align	128
        .global         init_conj_grad_gpu
        .type           init_conj_grad_gpu,@function
        .size           init_conj_grad_gpu,(.L_x_28 - init_conj_grad_gpu)
        .other          init_conj_grad_gpu,@"STO_CUDA_ENTRY STV_DEFAULT"
init_conj_grad_gpu:
.text.init_conj_grad_gpu:
        /* <DEDUP_REMOVED lines=12> */
[----:B0-----:R-:W-:-:S07]  /*00c0*/  IMAD.WIDE R2, R13, 0x8, R2 ;  /* 0x000000080d027825 */ /* 0x001fce00078e0202 */
[----:B------:R-:W0:Y:S01]  /*00d0*/  LDC.64 R8, c[0x0][0x398] ;  /* 0x0000e600ff087b82 */ /* 0x000e220000000a00 */
[----:B-1----:R-:W-:Y:S01]  /*00e0*/  STG.E.64 desc[UR4][R2.64], RZ ;  /* 0x000000ff02007986 */ /* 0x002fe2000c101b04 */
[----:B--2---:R-:W-:-:S06]  /*00f0*/  IMAD.WIDE R4, R13, 0x8, R4 ;  /* 0x000000080d047825 */ /* 0x004fcc00078e0204 */
[----:B------:R-:W1:Y:S01]  /*0100*/  LDC.64 R10, c[0x0][0x3a0] ;  /* 0x0000e800ff0a7b82 */ /* 0x000e620000000a00 */
[----:B------:R-:W-:Y:S01]  /*0110*/  STG.E.64 desc[UR4][R4.64], RZ ;  /* 0x000000ff04007986 */ /* 0x000fe2000c101b04 */
[----:B---3--:R-:W-:-:S06]  /*0120*/  IMAD.WIDE R6, R13, 0x8, R6 ;  /* 0x000000080d067825 */ /* 0x008fcc00078e0206 */
[----:B------:R-:W2:Y:S01]  /*0130*/  LDG.E.64 R6, desc[UR4][R6.64] ;  /* 0x0000000406067981 */ /* 0x000ea2000c1e1b00 */
[----:B0-----:R-:W-:-:S04]  /*0140*/  IMAD.WIDE R8, R13, 0x8, R8 ;  /* 0x000000080d087825 */ /* 0x001fc800078e0208 */
[----:B-1----:R-:W-:Y:S01]  /*0150*/  IMAD.WIDE R10, R13, 0x8, R10 ;  /* 0x000000080d0a7825 */ /* 0x002fe200078e020a */
[----:B--2---:R-:W-:Y:S04]  /*0160*/  STG.E.64 desc[UR4][R8.64], R6 ;  /* 0x0000000608007986 */ /* 0x004fe8000c101b04 */
[----:B------:R-:W-:Y:S01]  /*0170*/  STG.E.64 desc[UR4][R10.64], R6 ;  /* 0x000000060a007986 */ /* 0x000fe2000c101b04 */
[----:B------:R-:W-:Y:S05]  /*0180*/  EXIT ;  /* 0x000000000000794d */ /* 0x000fea0003800000 */
.L_x_20:
        /* <DEDUP_REMOVED lines=15> */
.L_x_28:


//--------------------- .text.init_x_gpu          --------------------------
	.section	.text.init_x_gpu,"ax",@progbits
	.align	128
        .global         init_x_gpu
        .type           init_x_gpu,@function
        .size           init_x_gpu,(.L_x_29 - init_x_gpu)
        .other          init_x_gpu,@"STO_CUDA_ENTRY STV_DEFAULT"
init_x_gpu:
.text.init_x_gpu:
        /* <DEDUP_REMOVED lines=10> */
[----:B------:R-:W-:Y:S01]  /*00a0*/  HFMA2 R4, -RZ, RZ, 0, 0 ;  /* 0x00000000ff047431 */ /* 0x000fe200000001ff */
[----:B------:R-:W-:Y:S01]  /*00b0*/  MOV R5, 0x3ff00000 ;  /* 0x3ff0000000057802 */ /* 0x000fe20000000f00 */
[----:B0-----:R-:W-:-:S05]  /*00c0*/  IMAD.WIDE R2, R7, 0x8, R2 ;  /* 0x0000000807027825 */ /* 0x001fca00078e0202 */
[----:B-1----:R-:W-:Y:S01]  /*00d0*/  STG.E.64 desc[UR4][R2.64], R4 ;  /* 0x0000000402007986 */ /* 0x002fe2000c101b04 */
[----:B------:R-:W-:Y:S05]  /*00e0*/  EXIT ;  /* 0x000000000000794d */ /* 0x000fea0003800000 */
.L_x_21:
        /* <DEDUP_REMOVED lines=9> */
.L_x_29:


//--------------------- .nv.shared.reserved.0     --------------------------
	.section	.nv.shared.reserved.0,"aw",@nobits
	.weak		__nv_reservedSMEM_offset_0_alias
	.size		__nv_reservedSMEM_offset_0_alias, 0, 64
	.other		__nv_reservedSMEM_offset_0_alias,@"STO_CUDA_RESERVED_SHARED STV_DEFAULT"
__nv_reservedSMEM_offset_0_alias:
	.zero		0
	.zero		64


//--------------------- .nv.shared.norm_gpu       --------------------------
	.section	.nv.shared.norm_gpu,"aw",@nobits
	.sectionflags	@""
	.align	8
.nv.shared.norm_gpu:
	.zero		1056


//--------------------- .nv.shared.vecvecmul_gpu  --------------------------
	.section	.nv.shared.vecvecmul_gpu,"aw",@nobits
	.sectionflags	@""
	.align	8
.nv.shared.vecvecmul_gpu:
	.zero		1056


//--------------------- .nv.constant0.update_x_gpu --------------------------
	.section	.nv.constant0.update_x_gpu,"a",@progbits
	.sectionflags	@""
	.align	4
.nv.constant0.update_x_gpu:
	.zero		924


//--------------------- .nv.constant0.norm_gpu    --------------------------
	.section	.nv.constant0.norm_gpu,"a",@progbits
	.sectionflags	@""
	.align	4
.nv.constant0.norm_gpu:
	.zero		924


//--------------------- .nv.constant0.scalarvecmul2_gpu --------------------------
	.section	.nv.constant0.scalarvecmul2_gpu,"a",@progbits
	.sectionflags	@""
	.align	4
.nv.constant0.scalarvecmul2_gpu:
	.zero		924


//--------------------- .nv.constant0.scalarvecmul1_gpu --------------------------
	.section	.nv.constant0.scalarvecmul1_gpu,"a",@progbits
	.sectionflags	@""
	.align	4
.nv.constant0.scalarvecmul1_gpu:
	.zero		924


//--------------------- .nv.constant0.matvecmul_gpu --------------------------
	.section	.nv.constant0.matvecmul_gpu,"a",@progbits
	.sectionflags	@""
	.align	4
.nv.constant0.matvecmul_gpu:
	.zero		940


//--------------------- .nv.constant0.vecvecmul_gpu --------------------------
	.section	.nv.constant0.vecvecmul_gpu,"a",@progbits
	.sectionflags	@""
	.align	4
.nv.constant0.vecvecmul_gpu:
	.zero		924


//--------------------- .nv.constant0.init_conj_grad_gpu --------------------------
	.section	.nv.constant0.init_conj_grad_gpu,"a",@progbits
	.sectionflags	@""
	.align	4
.nv.constant0.init_conj_grad_gpu:
	.zero		940


//--------------------- .nv.constant0.init_x_gpu  --------------------------
	.section	.nv.constant0.init_x_gpu,"a",@progbits
	.sectionflags	@""
	.align	4
.nv.constant0.init_x_gpu:
	.zero		908


//--------------------- SYMBOLS --------------------------

	.type		.nv.reservedSmem.offset0,@object
	.size		.nv.reservedSmem.offset0,0x4
	.type		.nv.reservedSmem.cap,@object
	.size		.nv.reservedSmem.cap,0x4
